	.headerflags	@"EF_CUDA_TEXMODE_UNIFIED EF_CUDA_64BIT_ADDRESS EF_CUDA_SM86 EF_CUDA_VIRTUAL_SM(EF_CUDA_SM86)"
	.elftype	@"ET_EXEC"


//--------------------- .nv.info                  --------------------------
	.section	.nv.info,"",@"SHT_CUDA_INFO"
	.align	4


	//----- nvinfo : EIATTR_REGCOUNT
	.align		4
        /*0000*/ 	.byte	0x04, 0x2f
        /*0002*/ 	.short	(.L_2 - .L_1)
	.align		4
.L_1:
        /*0004*/ 	.word	index@(triton__0d1d2d3d4de5de)
        /*0008*/ 	.word	0x00000028


	//----- nvinfo : EIATTR_MAX_STACK_SIZE
	.align		4
.L_2:
        /*000c*/ 	.byte	0x04, 0x23
        /*000e*/ 	.short	(.L_4 - .L_3)
	.align		4
.L_3:
        /*0010*/ 	.word	index@(triton__0d1d2d3d4de5de)
        /*0014*/ 	.word	0x00000000


	//----- nvinfo : EIATTR_MIN_STACK_SIZE
	.align		4
.L_4:
        /*0018*/ 	.byte	0x04, 0x12
        /*001a*/ 	.short	(.L_6 - .L_5)
	.align		4
.L_5:
        /*001c*/ 	.word	index@(triton__0d1d2d3d4de5de)
        /*0020*/ 	.word	0x00000000


	//----- nvinfo : EIATTR_FRAME_SIZE
	.align		4
.L_6:
        /*0024*/ 	.byte	0x04, 0x11
        /*0026*/ 	.short	(.L_8 - .L_7)
	.align		4
.L_7:
        /*0028*/ 	.word	index@(triton__0d1d2d3d4de5de)
        /*002c*/ 	.word	0x00000000
.L_8:


//--------------------- .nv.info.triton__0d1d2d3d4de5de --------------------------
	.section	.nv.info.triton__0d1d2d3d4de5de,"",@"SHT_CUDA_INFO"
	.align	4


	//----- nvinfo : EIATTR_CUDA_API_VERSION
	.align		4
        /*0000*/ 	.byte	0x04, 0x37
        /*0002*/ 	.short	(.L_10 - .L_9)
.L_9:
        /*0004*/ 	.word	0x0000007b


	//----- nvinfo : EIATTR_SW2861232_WAR
	.align		4
.L_10:
        /*0008*/ 	.byte	0x01, 0x35
	.zero		2


	//----- nvinfo : EIATTR_PARAM_CBANK
	.align		4
        /*000c*/ 	.byte	0x04, 0x0a
        /*000e*/ 	.short	(.L_12 - .L_11)
	.align		4
.L_11:
        /*0010*/ 	.word	index@(.nv.constant0.triton__0d1d2d3d4de5de)
        /*0014*/ 	.short	0x0160
        /*0016*/ 	.short	0x0028


	//----- nvinfo : EIATTR_CBANK_PARAM_SIZE
	.align		4
.L_12:
        /*0018*/ 	.byte	0x03, 0x19
        /*001a*/ 	.short	0x0028


	//----- nvinfo : EIATTR_KPARAM_INFO
	.align		4
        /*001c*/ 	.byte	0x04, 0x17
        /*001e*/ 	.short	(.L_14 - .L_13)
.L_13:
        /*0020*/ 	.word	0x00000000
        /*0024*/ 	.short	0x0005
        /*0026*/ 	.short	0x0024
        /*0028*/ 	.byte	0x00, 0xf0, 0x11, 0x00


	//----- nvinfo : EIATTR_KPARAM_INFO
	.align		4
.L_14:
        /*002c*/ 	.byte	0x04, 0x17
        /*002e*/ 	.short	(.L_16 - .L_15)
.L_15:
        /*0030*/ 	.word	0x00000000
        /*0034*/ 	.short	0x0004
        /*0036*/ 	.short	0x0020
        /*0038*/ 	.byte	0x00, 0xf0, 0x11, 0x00


	//----- nvinfo : EIATTR_KPARAM_INFO
	.align		4
.L_16:
        /*003c*/ 	.byte	0x04, 0x17
        /*003e*/ 	.short	(.L_18 - .L_17)
.L_17:
        /*0040*/ 	.word	0x00000000
        /*0044*/ 	.short	0x0003
        /*0046*/ 	.short	0x0018
        /*0048*/ 	.byte	0x00, 0xf0, 0x21, 0x00


	//----- nvinfo : EIATTR_KPARAM_INFO
	.align		4
.L_18:
        /*004c*/ 	.byte	0x04, 0x17
        /*004e*/ 	.short	(.L_20 - .L_19)
.L_19:
        /*0050*/ 	.word	0x00000000
        /*0054*/ 	.short	0x0002
        /*0056*/ 	.short	0x0010
        /*0058*/ 	.byte	0x00, 0xf0, 0x21, 0x00


	//----- nvinfo : EIATTR_KPARAM_INFO
	.align		4
.L_20:
        /*005c*/ 	.byte	0x04, 0x17
        /*005e*/ 	.short	(.L_22 - .L_21)
.L_21:
        /*0060*/ 	.word	0x00000000
        /*0064*/ 	.short	0x0001
        /*0066*/ 	.short	0x0008
        /*0068*/ 	.byte	0x00, 0xf0, 0x21, 0x00


	//----- nvinfo : EIATTR_KPARAM_INFO
	.align		4
.L_22:
        /*006c*/ 	.byte	0x04, 0x17
        /*006e*/ 	.short	(.L_24 - .L_23)
.L_23:
        /*0070*/ 	.word	0x00000000
        /*0074*/ 	.short	0x0000
        /*0076*/ 	.short	0x0000
        /*0078*/ 	.byte	0x00, 0xf0, 0x21, 0x00


	//----- nvinfo : EIATTR_MAXREG_COUNT
	.align		4
.L_24:
        /*007c*/ 	.byte	0x03, 0x1b
        /*007e*/ 	.short	0x00ff


	//----- nvinfo : EIATTR_COOP_GROUP_MASK_REGIDS
	.align		4
        /*0080*/ 	.byte	0x04, 0x29
        /*0082*/ 	.short	(.L_26 - .L_25)


	//   ....[0]....
.L_25:
        /*0084*/ 	.word	0xffffffff


	//   ....[1]....
        /*0088*/ 	.word	0xffffffff


	//   ....[2]....
        /*008c*/ 	.word	0xffffffff


	//   ....[3]....
        /*0090*/ 	.word	0xffffffff


	//   ....[4]....
        /*0094*/ 	.word	0xffffffff


	//   ....[5]....
        /*0098*/ 	.word	0xffffffff


	//   ....[6]....
        /*009c*/ 	.word	0xffffffff


	//   ....[7]....
        /*00a0*/ 	.word	0xffffffff


	//   ....[8]....
        /*00a4*/ 	.word	0xffffffff


	//   ....[9]....
        /*00a8*/ 	.word	0xffffffff


	//   ....[10]....
        /*00ac*/ 	.word	0xffffffff


	//   ....[11]....
        /*00b0*/ 	.word	0xffffffff


	//   ....[12]....
        /*00b4*/ 	.word	0xffffffff


	//   ....[13]....
        /*00b8*/ 	.word	0xffffffff


	//   ....[14]....
        /*00bc*/ 	.word	0xffffffff


	//   ....[15]....
        /*00c0*/ 	.word	0xffffffff


	//----- nvinfo : EIATTR_COOP_GROUP_INSTR_OFFSETS
	.align		4
.L_26:
        /*00c4*/ 	.byte	0x04, 0x28
        /*00c6*/ 	.short	(.L_28 - .L_27)


	//   ....[0]....
.L_27:
        /*00c8*/ 	.word	0x00001140


	//   ....[1]....
        /*00cc*/ 	.word	0x00001180


	//   ....[2]....
        /*00d0*/ 	.word	0x000011c0


	//   ....[3]....
        /*00d4*/ 	.word	0x00001200


	//   ....[4]....
        /*00d8*/ 	.word	0x00001250


	//   ....[5]....
        /*00dc*/ 	.word	0x000012b0


	//   ....[6]....
        /*00e0*/ 	.word	0x00001310


	//   ....[7]....
        /*00e4*/ 	.word	0x00001360


	//   ....[8]....
        /*00e8*/ 	.word	0x000017d0


	//   ....[9]....
        /*00ec*/ 	.word	0x000017f0


	//   ....[10]....
        /*00f0*/ 	.word	0x00001810


	//   ....[11]....
        /*00f4*/ 	.word	0x00001830


	//   ....[12]....
        /*00f8*/ 	.word	0x00001850


	//   ....[13]....
        /*00fc*/ 	.word	0x000018a0


	//   ....[14]....
        /*0100*/ 	.word	0x000018c0


	//   ....[15]....
        /*0104*/ 	.word	0x000018e0


	//----- nvinfo : EIATTR_EXIT_INSTR_OFFSETS
	.align		4
.L_28:
        /*0108*/ 	.byte	0x04, 0x1c
        /*010a*/ 	.short	(.L_30 - .L_29)


	//   ....[0]....
.L_29:
        /*010c*/ 	.word	0x00002d70


	//----- nvinfo : EIATTR_MAX_THREADS
	.align		4
.L_30:
        /*0110*/ 	.byte	0x04, 0x05
        /*0112*/ 	.short	(.L_32 - .L_31)
.L_31:
        /*0114*/ 	.word	0x00000100
        /*0118*/ 	.word	0x00000001
        /*011c*/ 	.word	0x00000001


	//----- nvinfo : EIATTR_CRS_STACK_SIZE
	.align		4
.L_32:
        /*0120*/ 	.byte	0x04, 0x1e
        /*0122*/ 	.short	(.L_34 - .L_33)
.L_33:
        /*0124*/ 	.word	0x00000000
.L_34:


//--------------------- .nv.rel.action            --------------------------
	.section	.nv.rel.action,"",@"SHT_CUDA_RELOCINFO"
	.align	8
	.sectionentsize	8
        /*0000*/ 	.byte	0x73, 0x00, 0x00, 0x00, 0x00, 0x00, 0x00, 0x00, 0x00, 0x00, 0x00, 0x11, 0x25, 0x00, 0x05, 0x36


//--------------------- .nv.constant0.triton__0d1d2d3d4de5de --------------------------
	.section	.nv.constant0.triton__0d1d2d3d4de5de,"a",@progbits
	.align	4
.nv.constant0.triton__0d1d2d3d4de5de:
	.zero		392


//--------------------- .text.triton__0d1d2d3d4de5de --------------------------
	.section	.text.triton__0d1d2d3d4de5de,"ax",@progbits
	.sectionflags	@"SHF_BARRIERS=1"
	.sectioninfo	@"SHI_REGISTERS=40"
	.align	128
        .global         triton__0d1d2d3d4de5de
        .type           triton__0d1d2d3d4de5de,@function
        .size           triton__0d1d2d3d4de5de,(.L_x_49 - triton__0d1d2d3d4de5de)
        .other          triton__0d1d2d3d4de5de,@"STO_CUDA_ENTRY STV_DEFAULT"
triton__0d1d2d3d4de5de:
.text.triton__0d1d2d3d4de5de:
[----:B------:R-:W-:-:S02]  /*0000*/  MOV R1, c[0x0][0x28] ;  /* 0x00000a0000017a02 */ /* 0x000fc40000000f00 */
[----:B------:R-:W0:Y:S01]  /*0010*/  S2R R16, SR_TID.X ;  /* 0x0000000000107919 */ /* 0x000e220000002100 */
[----:B------:R-:W-:Y:S01]  /*0020*/  MOV R9, 0x2 ;  /* 0x0000000200097802 */ /* 0x000fe20000000f00 */
[----:B------:R-:W-:Y:S02]  /*0030*/  ULDC.64 UR4, c[0x0][0x118] ;  /* 0x0000460000047ab9 */ /* 0x000fe40000000a00 */
[----:B------:R-:W1:Y:S01]  /*0040*/  S2R R6, SR_CTAID.X ;  /* 0x0000000000067919 */ /* 0x000e620000002500 */
[----:B0-----:R-:W-:Y:S02]  /*0050*/  LOP3.LUT R3, R16, 0xff, RZ, 0xc0, !PT ;  /* 0x000000ff10037812 */ /* 0x001fe400078ec0ff */
[----:B-1----:R-:W-:Y:S02]  /*0060*/  SHF.L.U32 R2, R6, 0xb, RZ ;  /* 0x0000000b06027819 */ /* 0x002fe400000006ff */
[----:B------:R-:W-:-:S04]  /*0070*/  SHF.L.U32 R5, R3, 0x3, RZ ;  /* 0x0000000303057819 */ /* 0x000fc800000006ff */
[----:B------:R-:W-:-:S05]  /*0080*/  IADD3 R4, R5, R2, RZ ;  /* 0x0000000205047210 */ /* 0x000fca0007ffe0ff */
[----:B------:R-:W-:-:S05]  /*0090*/  IMAD.WIDE R8, R4, R9, c[0x0][0x160] ;  /* 0x0000580004087625 */ /* 0x000fca00078e0209 */
[----:B------:R-:W2:Y:S01]  /*00a0*/  LDG.E.EL.128 R12, [R8.64] ;  /* 0x00000004080c7981 */ /* 0x000ea2000c2e1d00 */
[----:B------:R-:W-:Y:S01]  /*00b0*/  BSSY B0, `(.L_x_0) ;  /* 0x0000026000007945 */ /* 0x000fe20003800000 */
[C---:B--2---:R-:W-:Y:S02]  /*00c0*/  SHF.L.U32 R0, R12.reuse, 0x10, RZ ;  /* 0x000000100c007819 */ /* 0x044fe400000006ff */
[----:B------:R-:W-:Y:S02]  /*00d0*/  PRMT R12, R12, 0x7632, R12 ;  /* 0x000076320c0c7816 */ /* 0x000fe4000000000c */
[----:B------:R-:W-:Y:S01]  /*00e0*/  PRMT R7, R14, 0x7632, R7 ;  /* 0x000076320e077816 */ /* 0x000fe20000000007 */
[----:B------:R-:W-:Y:S01]  /*00f0*/  FMUL R0, R0, 0.0625 ;  /* 0x3d80000000007820 */ /* 0x000fe20000400000 */
[----:B------:R-:W-:Y:S02]  /*0100*/  SHF.L.U32 R12, R12, 0x10, RZ ;  /* 0x000000100c0c7819 */ /* 0x000fe400000006ff */
[----:B------:R-:W-:Y:S01]  /*0110*/  SHF.L.U32 R14, R14, 0x10, RZ ;  /* 0x000000100e0e7819 */ /* 0x000fe200000006ff */
[----:B------:R-:W-:Y:S01]  /*0120*/  FMUL R10, R0, 0.019999999552965164185 ;  /* 0x3ca3d70a000a7820 */ /* 0x000fe20000400000 */
[----:B------:R-:W-:-:S02]  /*0130*/  PRMT R0, R13, 0x7632, R0 ;  /* 0x000076320d007816 */ /* 0x000fc40000000000 */
[----:B------:R-:W-:Y:S01]  /*0140*/  SHF.L.U32 R13, R13, 0x10, RZ ;  /* 0x000000100d0d7819 */ /* 0x000fe200000006ff */
[----:B------:R-:W-:Y:S01]  /*0150*/  FADD.FTZ R17, |R10|, -RZ ;  /* 0x800000ff0a117221 */ /* 0x000fe20000010200 */
[----:B------:R-:W-:-:S03]  /*0160*/  SHF.L.U32 R0, R0, 0x10, RZ ;  /* 0x0000001000007819 */ /* 0x000fc600000006ff */
[----:B------:R-:W-:Y:S01]  /*0170*/  FMUL R11, R13, 0.0625 ;  /* 0x3d8000000d0b7820 */ /* 0x000fe20000400000 */
[----:B------:R-:W-:Y:S02]  /*0180*/  FSETP.GE.AND P0, PT, R17, 0.60000002384185791016, PT ;  /* 0x3f19999a1100780b */ /* 0x000fe40003f06000 */
[----:B------:R-:W-:Y:S01]  /*0190*/  SHF.L.U32 R13, R7, 0x10, RZ ;  /* 0x00000010070d7819 */ /* 0x000fe200000006ff */
[----:B------:R-:W-:Y:S01]  /*01a0*/  FMUL R7, R12, 0.0625 ;  /* 0x3d8000000c077820 */ /* 0x000fe20000400000 */
[----:B------:R-:W-:Y:S01]  /*01b0*/  FMUL R12, R14, 0.0625 ;  /* 0x3d8000000e0c7820 */ /* 0x000fe20000400000 */
[----:B------:R-:W-:Y:S01]  /*01c0*/  FMUL R14, R0, 0.0625 ;  /* 0x3d800000000e7820 */ /* 0x000fe20000400000 */
[----:B------:R-:W-:Y:S01]  /*01d0*/  FMUL R11, R11, 0.019999999552965164185 ;  /* 0x3ca3d70a0b0b7820 */ /* 0x000fe20000400000 */
[----:B------:R-:W-:-:S06]  /*01e0*/  FMUL R7, R7, 0.019999999552965164185 ;  /* 0x3ca3d70a07077820 */ /* 0x000fcc0000400000 */
[----:B------:R-:W-:Y:S05]  /*01f0*/  @!P0 BRA `(.L_x_1) ;  /* 0x000000a000008947 */ /* 0x000fea0003800000 */
[C---:B------:R-:W-:Y:S01]  /*0200*/  FMUL R0, R17.reuse, 2.8853900432586669922 ;  /* 0x4038aa3b11007820 */ /* 0x040fe20000400000 */
[----:B------:R-:W-:Y:S02]  /*0210*/  MOV R19, 0x3f800000 ;  /* 0x3f80000000137802 */ /* 0x000fe40000000f00 */
[----:B------:R-:W-:-:S03]  /*0220*/  FSETP.GE.AND P0, PT, R17, 9.010913848876953125, PT ;  /* 0x41102cb41100780b */ /* 0x000fc60003f06000 */
[----:B------:R-:W0:Y:S02]  /*0230*/  MUFU.EX2 R0, R0 ;  /* 0x0000000000007308 */ /* 0x000e240000000800 */
[----:B0-----:R-:W-:-:S06]  /*0240*/  FADD R18, R0, 1 ;  /* 0x3f80000000127421 */ /* 0x001fcc0000000000 */
[----:B------:R-:W0:Y:S02]  /*0250*/  MUFU.RCP R18, R18 ;  /* 0x0000001200127308 */ /* 0x000e240000001000 */
[----:B0-----:R-:W-:-:S05]  /*0260*/  FFMA.FTZ R19, R18, -2, R19 ;  /* 0xc000000012137823 */ /* 0x001fca0000010013 */
[----:B------:R-:W-:-:S04]  /*0270*/  FSEL R19, R19, 1, !P0 ;  /* 0x3f80000013137808 */ /* 0x000fc80004000000 */
[----:B------:R-:W-:Y:S01]  /*0280*/  LOP3.LUT R10, R19, 0x80000000, R10, 0xf8, !PT ;  /* 0x80000000130a7812 */ /* 0x000fe200078ef80a */
[----:B------:R-:W-:Y:S05]  /*0290*/  BRA `(.L_x_2) ;  /* 0x0000007000007947 */ /* 0x000fea0003800000 */
.L_x_1:
[----:B------:R-:W-:Y:S01]  /*02a0*/  MOV R0, 0x3c80f082 ;  /* 0x3c80f08200007802 */ /* 0x000fe20000000f00 */
[----:B------:R-:W-:-:S04]  /*02b0*/  FMUL R17, R10, R10 ;  /* 0x0000000a0a117220 */ /* 0x000fc80000400000 */
[----:B------:R-:W-:-:S04]  /*02c0*/  FFMA.FTZ R0, R17, R0, -0.052303962409496307373 ;  /* 0xbd563cae11007423 */ /* 0x000fc80000010000 */
[----:B------:R-:W-:-:S04]  /*02d0*/  FFMA.FTZ R0, R17, R0, 0.1331529766321182251 ;  /* 0x3e08594111007423 */ /* 0x000fc80000010000 */
[----:B------:R-:W-:-:S04]  /*02e0*/  FFMA.FTZ R0, R17, R0, -0.33332768082618713379 ;  /* 0xbeaaa9ed11007423 */ /* 0x000fc80000010000 */
[----:B------:R-:W-:-:S04]  /*02f0*/  FFMA.FTZ R17, R17, R0, RZ ;  /* 0x0000000011117223 */ /* 0x000fc800000100ff */
[----:B------:R-:W-:-:S02]  /*0300*/  FFMA.FTZ R10, R10, R17, R10 ;  /* 0x000000110a0a7223 */ /* 0x000fc4000001000a */
.L_x_2:
[----:B------:R-:W-:Y:S05]  /*0310*/  BSYNC B0 ;  /* 0x0000000000007941 */ /* 0x000fea0003800000 */
.L_x_0:
[----:B------:R-:W-:Y:S01]  /*0320*/  FADD.FTZ R20, |R7|, -RZ ;  /* 0x800000ff07147221 */ /* 0x000fe20000010200 */
[----:B------:R-:W-:Y:S01]  /*0330*/  BSSY B0, `(.L_x_3) ;  /* 0x0000017000007945 */ /* 0x000fe20003800000 */
[----:B------:R-:W-:Y:S01]  /*0340*/  FMUL R13, R13, 0.0625 ;  /* 0x3d8000000d0d7820 */ /* 0x000fe20000400000 */
[----:B------:R-:W-:Y:S01]  /*0350*/  FMUL R14, R14, 0.019999999552965164185 ;  /* 0x3ca3d70a0e0e7820 */ /* 0x000fe20000400000 */
[----:B------:R-:W-:Y:S02]  /*0360*/  SHF.L.U32 R17, R15, 0x10, RZ ;  /* 0x000000100f117819 */ /* 0x000fe400000006ff */
[----:B------:R-:W-:-:S13]  /*0370*/  FSETP.GE.AND P0, PT, R20, 0.60000002384185791016, PT ;  /* 0x3f19999a1400780b */ /* 0x000fda0003f06000 */
        /* <DEDUP_REMOVED lines=11> */
.L_x_4:
[----:B------:R-:W-:Y:S01]  /*0430*/  MOV R0, 0x3c80f082 ;  /* 0x3c80f08200007802 */ /* 0x000fe20000000f00 */
[----:B------:R-:W-:-:S04]  /*0440*/  FMUL R19, R7, R7 ;  /* 0x0000000707137220 */ /* 0x000fc80000400000 */
[----:B------:R-:W-:-:S04]  /*0450*/  FFMA.FTZ R0, R19, R0, -0.052303962409496307373 ;  /* 0xbd563cae13007423 */ /* 0x000fc80000010000 */
[----:B------:R-:W-:-:S04]  /*0460*/  FFMA.FTZ R0, R19, R0, 0.1331529766321182251 ;  /* 0x3e08594113007423 */ /* 0x000fc80000010000 */
[----:B------:R-:W-:-:S04]  /*0470*/  FFMA.FTZ R0, R19, R0, -0.33332768082618713379 ;  /* 0xbeaaa9ed13007423 */ /* 0x000fc80000010000 */
[----:B------:R-:W-:-:S04]  /*0480*/  FFMA.FTZ R0, R19, R0, RZ ;  /* 0x0000000013007223 */ /* 0x000fc800000100ff */
[----:B------:R-:W-:-:S02]  /*0490*/  FFMA.FTZ R7, R7, R0, R7 ;  /* 0x0000000007077223 */ /* 0x000fc40000010007 */
.L_x_5:
[----:B------:R-:W-:Y:S05]  /*04a0*/  BSYNC B0 ;  /* 0x0000000000007941 */ /* 0x000fea0003800000 */
.L_x_3:
[----:B------:R-:W-:Y:S01]  /*04b0*/  FADD.FTZ R20, |R11|, -RZ ;  /* 0x800000ff0b147221 */ /* 0x000fe20000010200 */
[----:B------:R-:W-:Y:S01]  /*04c0*/  PRMT R15, R15, 0x7632, R15 ;  /* 0x000076320f0f7816 */ /* 0x000fe2000000000f */
[----:B------:R-:W-:Y:S01]  /*04d0*/  BSSY B0, `(.L_x_6) ;  /* 0x0000016000007945 */ /* 0x000fe20003800000 */
[----:B------:R-:W-:Y:S02]  /*04e0*/  FMUL R12, R12, 0.019999999552965164185 ;  /* 0x3ca3d70a0c0c7820 */ /* 0x000fe40000400000 */
[----:B------:R-:W-:Y:S02]  /*04f0*/  FSETP.GE.AND P0, PT, R20, 0.60000002384185791016, PT ;  /* 0x3f19999a1400780b */ /* 0x000fe40003f06000 */
[----:B------:R-:W-:-:S11]  /*0500*/  SHF.L.U32 R15, R15, 0x10, RZ ;  /* 0x000000100f0f7819 */ /* 0x000fd600000006ff */
        /* <DEDUP_REMOVED lines=11> */
.L_x_7:
[----:B------:R-:W-:Y:S01]  /*05c0*/  MOV R0, 0x3c80f082 ;  /* 0x3c80f08200007802 */ /* 0x000fe20000000f00 */
[----:B------:R-:W-:-:S04]  /*05d0*/  FMUL R19, R11, R11 ;  /* 0x0000000b0b137220 */ /* 0x000fc80000400000 */
[----:B------:R-:W-:-:S04]  /*05e0*/  FFMA.FTZ R0, R19, R0, -0.052303962409496307373 ;  /* 0xbd563cae13007423 */ /* 0x000fc80000010000 */
[----:B------:R-:W-:-:S04]  /*05f0*/  FFMA.FTZ R0, R19, R0, 0.1331529766321182251 ;  /* 0x3e08594113007423 */ /* 0x000fc80000010000 */
[----:B------:R-:W-:-:S04]  /*0600*/  FFMA.FTZ R0, R19, R0, -0.33332768082618713379 ;  /* 0xbeaaa9ed13007423 */ /* 0x000fc80000010000 */
[----:B------:R-:W-:-:S04]  /*0610*/  FFMA.FTZ R0, R19, R0, RZ ;  /* 0x0000000013007223 */ /* 0x000fc800000100ff */
[----:B------:R-:W-:-:S02]  /*0620*/  FFMA.FTZ R11, R11, R0, R11 ;  /* 0x000000000b0b7223 */ /* 0x000fc4000001000b */
.L_x_8:
[----:B------:R-:W-:Y:S05]  /*0630*/  BSYNC B0 ;  /* 0x0000000000007941 */ /* 0x000fea0003800000 */
.L_x_6:
[----:B------:R-:W-:Y:S01]  /*0640*/  FADD.FTZ R22, |R14|, -RZ ;  /* 0x800000ff0e167221 */ /* 0x000fe20000010200 */
[----:B------:R-:W-:Y:S01]  /*0650*/  BSSY B0, `(.L_x_9) ;  /* 0x0000017000007945 */ /* 0x000fe20003800000 */
[----:B------:R-:W-:Y:S01]  /*0660*/  FMUL R13, R13, 0.019999999552965164185 ;  /* 0x3ca3d70a0d0d7820 */ /* 0x000fe20000400000 */
[----:B------:R-:W-:Y:S01]  /*0670*/  FMUL R17, R17, 0.0625 ;  /* 0x3d80000011117820 */ /* 0x000fe20000400000 */
[----:B------:R-:W-:Y:S02]  /*0680*/  SHF.R.S32.HI R19, RZ, 0x1f, R6 ;  /* 0x0000001fff137819 */ /* 0x000fe40000011406 */
        /* <DEDUP_REMOVED lines=12> */
.L_x_10:
[----:B------:R-:W-:Y:S01]  /*0750*/  MOV R0, 0x3c80f082 ;  /* 0x3c80f08200007802 */ /* 0x000fe20000000f00 */
[----:B------:R-:W-:-:S04]  /*0760*/  FMUL R21, R14, R14 ;  /* 0x0000000e0e157220 */ /* 0x000fc80000400000 */
[----:B------:R-:W-:-:S04]  /*0770*/  FFMA.FTZ R0, R21, R0, -0.052303962409496307373 ;  /* 0xbd563cae15007423 */ /* 0x000fc80000010000 */
[----:B------:R-:W-:-:S04]  /*0780*/  FFMA.FTZ R0, R21, R0, 0.1331529766321182251 ;  /* 0x3e08594115007423 */ /* 0x000fc80000010000 */
[----:B------:R-:W-:-:S04]  /*0790*/  FFMA.FTZ R0, R21, R0, -0.33332768082618713379 ;  /* 0xbeaaa9ed15007423 */ /* 0x000fc80000010000 */
[----:B------:R-:W-:-:S04]  /*07a0*/  FFMA.FTZ R21, R21, R0, RZ ;  /* 0x0000000015157223 */ /* 0x000fc800000100ff */
[----:B------:R-:W-:-:S02]  /*07b0*/  FFMA.FTZ R14, R14, R21, R14 ;  /* 0x000000150e0e7223 */ /* 0x000fc4000001000e */
.L_x_11:
[----:B------:R-:W-:Y:S05]  /*07c0*/  BSYNC B0 ;  /* 0x0000000000007941 */ /* 0x000fea0003800000 */
.L_x_9:
[----:B------:R-:W-:Y:S01]  /*07d0*/  FADD.FTZ R21, |R12|, -RZ ;  /* 0x800000ff0c157221 */ /* 0x000fe20000010200 */
[----:B------:R-:W-:Y:S01]  /*07e0*/  BSSY B0, `(.L_x_12) ;  /* 0x0000015000007945 */ /* 0x000fe20003800000 */
[----:B------:R-:W-:-:S03]  /*07f0*/  FMUL R20, R15, 0.0625 ;  /* 0x3d8000000f147820 */ /* 0x000fc60000400000 */
        /* <DEDUP_REMOVED lines=12> */
.L_x_13:
[----:B------:R-:W-:Y:S01]  /*08c0*/  MOV R0, 0x3c80f082 ;  /* 0x3c80f08200007802 */ /* 0x000fe20000000f00 */
[----:B------:R-:W-:-:S04]  /*08d0*/  FMUL R15, R12, R12 ;  /* 0x0000000c0c0f7220 */ /* 0x000fc80000400000 */
[----:B------:R-:W-:-:S04]  /*08e0*/  FFMA.FTZ R0, R15, R0, -0.052303962409496307373 ;  /* 0xbd563cae0f007423 */ /* 0x000fc80000010000 */
[----:B------:R-:W-:-:S04]  /*08f0*/  FFMA.FTZ R0, R15, R0, 0.1331529766321182251 ;  /* 0x3e0859410f007423 */ /* 0x000fc80000010000 */
[----:B------:R-:W-:-:S04]  /*0900*/  FFMA.FTZ R0, R15, R0, -0.33332768082618713379 ;  /* 0xbeaaa9ed0f007423 */ /* 0x000fc80000010000 */
[----:B------:R-:W-:-:S04]  /*0910*/  FFMA.FTZ R15, R15, R0, RZ ;  /* 0x000000000f0f7223 */ /* 0x000fc800000100ff */
[----:B------:R-:W-:-:S02]  /*0920*/  FFMA.FTZ R18, R12, R15, R12 ;  /* 0x0000000f0c127223 */ /* 0x000fc4000001000c */
.L_x_14:
[----:B------:R-:W-:Y:S05]  /*0930*/  BSYNC B0 ;  /* 0x0000000000007941 */ /* 0x000fea0003800000 */
.L_x_12:
[----:B------:R-:W-:Y:S01]  /*0940*/  FADD.FTZ R21, |R13|, -RZ ;  /* 0x800000ff0d157221 */ /* 0x000fe20000010200 */
[----:B------:R-:W-:Y:S01]  /*0950*/  BSSY B0, `(.L_x_15) ;  /* 0x0000016000007945 */ /* 0x000fe20003800000 */
[----:B------:R-:W-:Y:S01]  /*0960*/  LEA.HI R19, R19, R6, RZ, 0xb ;  /* 0x0000000613137211 */ /* 0x000fe200078f58ff */
[----:B------:R-:W-:Y:S02]  /*0970*/  FMUL R17, R17, 0.019999999552965164185 ;  /* 0x3ca3d70a11117820 */ /* 0x000fe40000400000 */
        /* <DEDUP_REMOVED lines=12> */
.L_x_16:
[----:B------:R-:W-:Y:S01]  /*0a40*/  MOV R0, 0x3c80f082 ;  /* 0x3c80f08200007802 */ /* 0x000fe20000000f00 */
[----:B------:R-:W-:-:S04]  /*0a50*/  FMUL R15, R13, R13 ;  /* 0x0000000d0d0f7220 */ /* 0x000fc80000400000 */
[----:B------:R-:W-:-:S04]  /*0a60*/  FFMA.FTZ R0, R15, R0, -0.052303962409496307373 ;  /* 0xbd563cae0f007423 */ /* 0x000fc80000010000 */
[----:B------:R-:W-:-:S04]  /*0a70*/  FFMA.FTZ R0, R15, R0, 0.1331529766321182251 ;  /* 0x3e0859410f007423 */ /* 0x000fc80000010000 */
[----:B------:R-:W-:-:S04]  /*0a80*/  FFMA.FTZ R0, R15, R0, -0.33332768082618713379 ;  /* 0xbeaaa9ed0f007423 */ /* 0x000fc80000010000 */
[----:B------:R-:W-:-:S04]  /*0a90*/  FFMA.FTZ R0, R15, R0, RZ ;  /* 0x000000000f007223 */ /* 0x000fc800000100ff */
[----:B------:R-:W-:-:S02]  /*0aa0*/  FFMA.FTZ R15, R13, R0, R13 ;  /* 0x000000000d0f7223 */ /* 0x000fc4000001000d */
.L_x_17:
[----:B------:R-:W-:Y:S05]  /*0ab0*/  BSYNC B0 ;  /* 0x0000000000007941 */ /* 0x000fea0003800000 */
.L_x_15:
[----:B------:R-:W-:Y:S01]  /*0ac0*/  FADD.FTZ R22, |R17|, -RZ ;  /* 0x800000ff11167221 */ /* 0x000fe20000010200 */
[----:B------:R-:W-:Y:S01]  /*0ad0*/  BSSY B0, `(.L_x_18) ;  /* 0x0000016000007945 */ /* 0x000fe20003800000 */
[----:B------:R-:W-:Y:S01]  /*0ae0*/  LOP3.LUT R19, R19, 0xfffff800, RZ, 0xc0, !PT ;  /* 0xfffff80013137812 */ /* 0x000fe200078ec0ff */
        /* <DEDUP_REMOVED lines=13> */
.L_x_19:
[----:B------:R-:W-:Y:S01]  /*0bc0*/  MOV R0, 0x3c80f082 ;  /* 0x3c80f08200007802 */ /* 0x000fe20000000f00 */
[----:B------:R-:W-:-:S04]  /*0bd0*/  FMUL R13, R17, R17 ;  /* 0x00000011110d7220 */ /* 0x000fc80000400000 */
[----:B------:R-:W-:-:S04]  /*0be0*/  FFMA.FTZ R0, R13, R0, -0.052303962409496307373 ;  /* 0xbd563cae0d007423 */ /* 0x000fc80000010000 */
[----:B------:R-:W-:-:S04]  /*0bf0*/  FFMA.FTZ R0, R13, R0, 0.1331529766321182251 ;  /* 0x3e0859410d007423 */ /* 0x000fc80000010000 */
[----:B------:R-:W-:-:S04]  /*0c00*/  FFMA.FTZ R0, R13, R0, -0.33332768082618713379 ;  /* 0xbeaaa9ed0d007423 */ /* 0x000fc80000010000 */
[----:B------:R-:W-:-:S04]  /*0c10*/  FFMA.FTZ R0, R13, R0, RZ ;  /* 0x000000000d007223 */ /* 0x000fc800000100ff */
[----:B------:R-:W-:-:S02]  /*0c20*/  FFMA.FTZ R20, R0, R17, R17 ;  /* 0x0000001100147223 */ /* 0x000fc40000010011 */
.L_x_20:
[----:B------:R-:W-:Y:S05]  /*0c30*/  BSYNC B0 ;  /* 0x0000000000007941 */ /* 0x000fea0003800000 */
.L_x_18:
[----:B------:R-:W-:Y:S01]  /*0c40*/  FADD.FTZ R24, |R21|, -RZ ;  /* 0x800000ff15187221 */ /* 0x000fe20000010200 */
[----:B------:R-:W-:Y:S01]  /*0c50*/  IADD3 R22, -R19, R6, RZ ;  /* 0x0000000613167210 */ /* 0x000fe20007ffe1ff */
[----:B------:R-:W-:Y:S01]  /*0c60*/  BSSY B0, `(.L_x_21) ;  /* 0x000001d000007945 */ /* 0x000fe20003800000 */
[----:B------:R-:W-:Y:S02]  /*0c70*/  SHF.R.U32.HI R19, RZ, 0x5, R16 ;  /* 0x00000005ff137819 */ /* 0x000fe40000011610 */
[----:B------:R-:W-:Y:S02]  /*0c80*/  FSETP.GE.AND P0, PT, R24, 0.60000002384185791016, PT ;  /* 0x3f19999a1800780b */ /* 0x000fe40003f06000 */
[C---:B------:R-:W-:Y:S02]  /*0c90*/  IADD3 R25, R5.reuse, 0x1, RZ ;  /* 0x0000000105197810 */ /* 0x040fe40007ffe0ff */
[C---:B------:R-:W-:Y:S02]  /*0ca0*/  IADD3 R31, R5.reuse, 0x2, RZ ;  /* 0x00000002051f7810 */ /* 0x040fe40007ffe0ff */
[----:B------:R-:W-:-:S02]  /*0cb0*/  IADD3 R29, R5, 0x3, RZ ;  /* 0x00000003051d7810 */ /* 0x000fc40007ffe0ff */
[C---:B------:R-:W-:Y:S02]  /*0cc0*/  IADD3 R13, R5.reuse, 0x4, RZ ;  /* 0x00000004050d7810 */ /* 0x040fe40007ffe0ff */
[C---:B------:R-:W-:Y:S02]  /*0cd0*/  IADD3 R27, R5.reuse, 0x5, RZ ;  /* 0x00000005051b7810 */ /* 0x040fe40007ffe0ff */
[C---:B------:R-:W-:Y:S02]  /*0ce0*/  IADD3 R23, R5.reuse, 0x6, RZ ;  /* 0x0000000605177810 */ /* 0x040fe40007ffe0ff */
[----:B------:R-:W-:Y:S02]  /*0cf0*/  IADD3 R17, R5, 0x7, RZ ;  /* 0x0000000705117810 */ /* 0x000fe40007ffe0ff */
[----:B------:R-:W-:Y:S01]  /*0d00*/  SGXT.U32 R19, R19, 0x3 ;  /* 0x000000031313781a */ /* 0x000fe20000000000 */
[----:B------:R-:W-:Y:S05]  /*0d10*/  @!P0 BRA `(.L_x_22) ;  /* 0x000000a000008947 */ /* 0x000fea0003800000 */
[----:B------:R-:W-:Y:S01]  /*0d20*/  FMUL R0, R24, 2.8853900432586669922 ;  /* 0x4038aa3b18007820 */ /* 0x000fe20000400000 */
[----:B------:R-:W-:-:S02]  /*0d30*/  MOV R33, 0x3f800000 ;  /* 0x3f80000000217802 */ /* 0x000fc40000000f00 */
        /* <DEDUP_REMOVED lines=8> */
.L_x_22:
[----:B------:R-:W-:Y:S01]  /*0dc0*/  MOV R0, 0x3c80f082 ;  /* 0x3c80f08200007802 */ /* 0x000fe20000000f00 */
[----:B------:R-:W-:-:S04]  /*0dd0*/  FMUL R33, R21, R21 ;  /* 0x0000001515217220 */ /* 0x000fc80000400000 */
[----:B------:R-:W-:-:S04]  /*0de0*/  FFMA.FTZ R0, R33, R0, -0.052303962409496307373 ;  /* 0xbd563cae21007423 */ /* 0x000fc80000010000 */
[----:B------:R-:W-:-:S04]  /*0df0*/  FFMA.FTZ R0, R33, R0, 0.1331529766321182251 ;  /* 0x3e08594121007423 */ /* 0x000fc80000010000 */
[----:B------:R-:W-:-:S04]  /*0e00*/  FFMA.FTZ R0, R33, R0, -0.33332768082618713379 ;  /* 0xbeaaa9ed21007423 */ /* 0x000fc80000010000 */
[----:B------:R-:W-:-:S04]  /*0e10*/  FFMA.FTZ R0, R33, R0, RZ ;  /* 0x0000000021007223 */ /* 0x000fc800000100ff */
[----:B------:R-:W-:-:S02]  /*0e20*/  FFMA.FTZ R21, R0, R21, R21 ;  /* 0x0000001500157223 */ /* 0x000fc40000010015 */
.L_x_23:
[----:B------:R-:W-:Y:S05]  /*0e30*/  BSYNC B0 ;  /* 0x0000000000007941 */ /* 0x000fea0003800000 */
.L_x_21:
[-C--:B------:R-:W-:Y:S02]  /*0e40*/  ISETP.GT.AND P0, PT, R5, R22.reuse, PT ;  /* 0x000000160500720c */ /* 0x080fe40003f04270 */
[----:B------:R-:W-:Y:S02]  /*0e50*/  ISETP.GT.AND P1, PT, R25, R22, PT ;  /* 0x000000161900720c */ /* 0x000fe40003f24270 */
[----:B------:R-:W-:Y:S02]  /*0e60*/  FSEL R5, RZ, -INF , !P0 ;  /* 0xff800000ff057808 */ /* 0x000fe40004000000 */
[----:B------:R-:W-:-:S03]  /*0e70*/  FSEL R6, RZ, -INF , !P1 ;  /* 0xff800000ff067808 */ /* 0x000fc60004800000 */
[----:B------:R-:W-:Y:S02]  /*0e80*/  FFMA R10, R10, 50, R5 ;  /* 0x424800000a0a7823 */ /* 0x000fe40000000005 */
[----:B------:R-:W-:-:S03]  /*0e90*/  FFMA R25, R7, 50, R6 ;  /* 0x4248000007197823 */ /* 0x000fc60000000006 */
[C---:B------:R-:W-:Y:S02]  /*0ea0*/  FSETP.NAN.AND P1, PT, R10.reuse, R10, PT ;  /* 0x0000000a0a00720b */ /* 0x040fe40003f28000 */
[----:B------:R-:W-:-:S04]  /*0eb0*/  FSETP.GT.AND P0, PT, R10, R25, PT ;  /* 0x000000190a00720b */ /* 0x000fc80003f04000 */
[C---:B------:R-:W-:Y:S02]  /*0ec0*/  FSEL R7, R10.reuse, R25, P0 ;  /* 0x000000190a077208 */ /* 0x040fe40000000000 */
[-C--:B------:R-:W-:Y:S02]  /*0ed0*/  ISETP.GT.AND P0, PT, R31, R22.reuse, PT ;  /* 0x000000161f00720c */ /* 0x080fe40003f04270 */
[----:B------:R-:W-:Y:S02]  /*0ee0*/  FSEL R31, R10, R7, P1 ;  /* 0x000000070a1f7208 */ /* 0x000fe40000800000 */
[----:B------:R-:W-:Y:S02]  /*0ef0*/  FSEL R12, RZ, -INF , !P0 ;  /* 0xff800000ff0c7808 */ /* 0x000fe40004000000 */
[----:B------:R-:W-:Y:S02]  /*0f00*/  FSETP.NAN.AND P2, PT, R31, R31, PT ;  /* 0x0000001f1f00720b */ /* 0x000fe40003f48000 */
[----:B------:R-:W-:Y:S01]  /*0f10*/  ISETP.GT.AND P0, PT, R29, R22, PT ;  /* 0x000000161d00720c */ /* 0x000fe20003f04270 */
[----:B------:R-:W-:-:S03]  /*0f20*/  FFMA R0, R11, 50, R12 ;  /* 0x424800000b007823 */ /* 0x000fc6000000000c */
[----:B------:R-:W-:Y:S02]  /*0f30*/  FSEL R7, RZ, -INF , !P0 ;  /* 0xff800000ff077808 */ /* 0x000fe40004000000 */
[----:B------:R-:W-:Y:S02]  /*0f40*/  FSETP.GT.AND P1, PT, R31, R0, PT ;  /* 0x000000001f00720b */ /* 0x000fe40003f24000 */
[----:B------:R-:W-:Y:S01]  /*0f50*/  ISETP.GT.AND P0, PT, R13, R22, PT ;  /* 0x000000160d00720c */ /* 0x000fe20003f04270 */
[----:B------:R-:W-:Y:S02]  /*0f60*/  FFMA R24, R14, 50, R7 ;  /* 0x424800000e187823 */ /* 0x000fe40000000007 */
[----:B------:R-:W-:Y:S02]  /*0f70*/  @!P2 FSEL R31, R31, R0, P1 ;  /* 0x000000001f1fa208 */ /* 0x000fe40000800000 */
[----:B------:R-:W-:Y:S02]  /*0f80*/  FSEL R13, RZ, -INF , !P0 ;  /* 0xff800000ff0d7808 */ /* 0x000fe40004000000 */
[----:B------:R-:W-:-:S02]  /*0f90*/  FSETP.NAN.AND P2, PT, R31, R31, PT ;  /* 0x0000001f1f00720b */ /* 0x000fc40003f48000 */
[----:B------:R-:W-:Y:S01]  /*0fa0*/  FSETP.GT.AND P1, PT, R31, R24, PT ;  /* 0x000000181f00720b */ /* 0x000fe20003f24000 */
[----:B------:R-:W-:Y:S01]  /*0fb0*/  FFMA R26, R18, 50, R13 ;  /* 0x42480000121a7823 */ /* 0x000fe2000000000d */
[----:B------:R-:W-:-:S04]  /*0fc0*/  ISETP.GT.AND P0, PT, R27, R22, PT ;  /* 0x000000161b00720c */ /* 0x000fc80003f04270 */
[----:B------:R-:W-:Y:S02]  /*0fd0*/  FSEL R14, RZ, -INF , !P0 ;  /* 0xff800000ff0e7808 */ /* 0x000fe40004000000 */
[----:B------:R-:W-:-:S03]  /*0fe0*/  ISETP.GT.AND P0, PT, R23, R22, PT ;  /* 0x000000161700720c */ /* 0x000fc60003f04270 */
[----:B------:R-:W-:Y:S01]  /*0ff0*/  @!P2 FSEL R31, R31, R24, P1 ;  /* 0x000000181f1fa208 */ /* 0x000fe20000800000 */
[----:B------:R-:W-:Y:S01]  /*1000*/  FFMA R28, R15, 50, R14 ;  /* 0x424800000f1c7823 */ /* 0x000fe2000000000e */
[----:B------:R-:W-:Y:S02]  /*1010*/  FSEL R15, RZ, -INF , !P0 ;  /* 0xff800000ff0f7808 */ /* 0x000fe40004000000 */
[C---:B------:R-:W-:Y:S02]  /*1020*/  FSETP.NAN.AND P2, PT, R31.reuse, R31, PT ;  /* 0x0000001f1f00720b */ /* 0x040fe40003f48000 */
[----:B------:R-:W-:Y:S01]  /*1030*/  FSETP.GT.AND P1, PT, R31, R26, PT ;  /* 0x0000001a1f00720b */ /* 0x000fe20003f24000 */
[----:B------:R-:W-:Y:S01]  /*1040*/  FFMA R20, R20, 50, R15 ;  /* 0x4248000014147823 */ /* 0x000fe2000000000f */
[----:B------:R-:W-:-:S04]  /*1050*/  ISETP.GT.AND P0, PT, R17, R22, PT ;  /* 0x000000161100720c */ /* 0x000fc80003f04270 */
[----:B------:R-:W-:-:S05]  /*1060*/  FSEL R18, RZ, -INF , !P0 ;  /* 0xff800000ff127808 */ /* 0x000fca0004000000 */
[----:B------:R-:W-:Y:S01]  /*1070*/  @!P2 FSEL R31, R31, R26, P1 ;  /* 0x0000001a1f1fa208 */ /* 0x000fe20000800000 */
[----:B------:R-:W-:-:S03]  /*1080*/  FFMA R22, R21, 50, R18 ;  /* 0x4248000015167823 */ /* 0x000fc60000000012 */
[C---:B------:R-:W-:Y:S02]  /*1090*/  FSETP.NAN.AND P2, PT, R31.reuse, R31, PT ;  /* 0x0000001f1f00720b */ /* 0x040fe40003f48000 */
[----:B------:R-:W-:-:S11]  /*10a0*/  FSETP.GT.AND P1, PT, R31, R28, PT ;  /* 0x0000001c1f00720b */ /* 0x000fd60003f24000 */
[----:B------:R-:W-:-:S04]  /*10b0*/  @!P2 FSEL R31, R31, R28, P1 ;  /* 0x0000001c1f1fa208 */ /* 0x000fc80000800000 */
[C---:B------:R-:W-:Y:S02]  /*10c0*/  FSETP.NAN.AND P2, PT, R31.reuse, R31, PT ;  /* 0x0000001f1f00720b */ /* 0x040fe40003f48000 */
[----:B------:R-:W-:-:S11]  /*10d0*/  FSETP.GT.AND P1, PT, R31, R20, PT ;  /* 0x000000141f00720b */ /* 0x000fd60003f24000 */
[----:B------:R-:W-:Y:S02]  /*10e0*/  @!P2 FSEL R31, R31, R20, P1 ;  /* 0x000000141f1fa208 */ /* 0x000fe40000800000 */
[----:B------:R-:W-:Y:S02]  /*10f0*/  LOP3.LUT P2, RZ, R16, 0x1f, RZ, 0xc0, !PT ;  /* 0x0000001f10ff7812 */ /* 0x000fe4000784c0ff */
[C---:B------:R-:W-:Y:S02]  /*1100*/  FSETP.NAN.AND P1, PT, R31.reuse, R31, PT ;  /* 0x0000001f1f00720b */ /* 0x040fe40003f28000 */
[----:B------:R-:W-:-:S11]  /*1110*/  FSETP.GT.AND P0, PT, R31, R22, PT ;  /* 0x000000161f00720b */ /* 0x000fd60003f04000 */
[----:B------:R-:W-:-:S04]  /*1120*/  @!P1 FSEL R31, R31, R22, P0 ;  /* 0x000000161f1f9208 */ /* 0x000fc80000000000 */
[C---:B------:R-:W-:Y:S01]  /*1130*/  FSETP.NAN.AND P1, PT, R31.reuse, R31, PT ;  /* 0x0000001f1f00720b */ /* 0x040fe20003f28000 */
[----:B------:R-:W0:Y:S02]  /*1140*/  SHFL.BFLY PT, R30, R31, 0x10, 0x1f ;  /* 0x0e001f001f1e7f89 */ /* 0x000e2400000e0000 */
[----:B0-----:R-:W-:-:S13]  /*1150*/  FSETP.GT.AND P0, PT, R31, R30, PT ;  /* 0x0000001e1f00720b */ /* 0x001fda0003f04000 */
        /* <DEDUP_REMOVED lines=12> */
[----:B------:R-:W-:Y:S02]  /*1220*/  @!P0 FSEL R31, R31, R30, P1 ;  /* 0x0000001e1f1f8208 */ /* 0x000fe40000800000 */
[----:B------:R-:W-:Y:S02]  /*1230*/  ISETP.GE.AND P1, PT, R16, 0x8, PT ;  /* 0x000000081000780c */ /* 0x000fe40003f26270 */
[C---:B------:R-:W-:Y:S01]  /*1240*/  FSETP.NAN.AND P3, PT, R31.reuse, R31, PT ;  /* 0x0000001f1f00720b */ /* 0x040fe20003f68000 */
[----:B------:R-:W0:Y:S02]  /*1250*/  SHFL.BFLY PT, R30, R31, 0x1, 0x1f ;  /* 0x0c201f001f1e7f89 */ /* 0x000e2400000e0000 */
[----:B0-----:R-:W-:-:S13]  /*1260*/  FSETP.GT.AND P0, PT, R31, R30, PT ;  /* 0x0000001e1f00720b */ /* 0x001fda0003f04000 */
[----:B------:R-:W-:-:S05]  /*1270*/  @!P0 FSEL R31, R31, R30, P3 ;  /* 0x0000001e1f1f8208 */ /* 0x000fca0001800000 */
[----:B------:R-:W-:Y:S04]  /*1280*/  @!P2 STS [R19.X4], R31 ;  /* 0x0000001f1300a388 */ /* 0x000fe80000004800 */
[----:B------:R-:W-:Y:S06]  /*1290*/  BAR.SYNC 0x0 ;  /* 0x0000000000007b1d */ /* 0x000fec0000000000 */
[----:B------:R-:W0:Y:S04]  /*12a0*/  @!P1 LDS R11, [R16.X4] ;  /* 0x00000000100b9984 */ /* 0x000e280000004800 */
[----:B0-----:R-:W0:Y:S01]  /*12b0*/  SHFL.BFLY PT, R30, R11, 0x4, 0x1f ;  /* 0x0c801f000b1e7f89 */ /* 0x001e2200000e0000 */
[----:B------:R-:W-:-:S02]  /*12c0*/  FSETP.NAN.AND P3, PT, R11, R11, PT ;  /* 0x0000000b0b00720b */ /* 0x000fc40003f68000 */
[----:B0-----:R-:W-:-:S04]  /*12d0*/  FSETP.GT.AND P0, PT, R11, R30, PT ;  /* 0x0000001e0b00720b */ /* 0x001fc80003f04000 */
[----:B------:R-:W-:-:S04]  /*12e0*/  FSEL R30, R11, R30, P0 ;  /* 0x0000001e0b1e7208 */ /* 0x000fc80000000000 */
[----:B------:R-:W-:-:S04]  /*12f0*/  FSEL R23, R11, R30, P3 ;  /* 0x0000001e0b177208 */ /* 0x000fc80001800000 */
[C---:B------:R-:W-:Y:S01]  /*1300*/  FSETP.NAN.AND P3, PT, R23.reuse, R23, PT ;  /* 0x000000171700720b */ /* 0x040fe20003f68000 */
[----:B------:R-:W0:Y:S02]  /*1310*/  SHFL.BFLY PT, R30, R23, 0x2, 0x1f ;  /* 0x0c401f00171e7f89 */ /* 0x000e2400000e0000 */
[----:B0-----:R-:W-:-:S13]  /*1320*/  FSETP.GT.AND P0, PT, R23, R30, PT ;  /* 0x0000001e1700720b */ /* 0x001fda0003f04000 */
[----:B------:R-:W-:Y:S02]  /*1330*/  @!P0 FSEL R23, R23, R30, P3 ;  /* 0x0000001e17178208 */ /* 0x000fe40001800000 */
[C---:B------:R-:W-:Y:S02]  /*1340*/  LOP3.LUT P0, RZ, R16.reuse, 0x7, RZ, 0xc0, !PT ;  /* 0x0000000710ff7812 */ /* 0x040fe4000780c0ff */
[C---:B------:R-:W-:Y:S01]  /*1350*/  FSETP.NAN.AND P4, PT, R23.reuse, R23, PT ;  /* 0x000000171700720b */ /* 0x040fe20003f88000 */
[----:B------:R-:W0:Y:S01]  /*1360*/  SHFL.BFLY PT, R30, R23, 0x1, 0x1f ;  /* 0x0c201f00171e7f89 */ /* 0x000e2200000e0000 */
[----:B------:R-:W-:Y:S02]  /*1370*/  ISETP.LT.AND P0, PT, R16, 0x8, !P0 ;  /* 0x000000081000780c */ /* 0x000fe40004701270 */
[----:B0-----:R-:W-:-:S13]  /*1380*/  FSETP.GT.AND P3, PT, R23, R30, PT ;  /* 0x0000001e1700720b */ /* 0x001fda0003f64000 */
[----:B------:R-:W-:-:S05]  /*1390*/  @!P3 FSEL R23, R23, R30, P4 ;  /* 0x0000001e1717b208 */ /* 0x000fca0002000000 */
[----:B------:R-:W-:Y:S04]  /*13a0*/  @P0 STS [R16.X4], R23 ;  /* 0x0000001710000388 */ /* 0x000fe80000004800 */
[----:B------:R-:W-:Y:S06]  /*13b0*/  BAR.SYNC 0x0 ;  /* 0x0000000000007b1d */ /* 0x000fec0000000000 */
[----:B------:R-:W0:Y:S02]  /*13c0*/  LDS R17, [RZ] ;  /* 0x00000000ff117984 */ /* 0x000e240000000800 */
[--C-:B0-----:R-:W-:Y:S01]  /*13d0*/  FADD R10, R10, -R17.reuse ;  /* 0x800000110a0a7221 */ /* 0x101fe20000000000 */
[--C-:B------:R-:W-:Y:S01]  /*13e0*/  FADD R25, R25, -R17.reuse ;  /* 0x8000001119197221 */ /* 0x100fe20000000000 */
[--C-:B------:R-:W-:Y:S01]  /*13f0*/  FADD R0, R0, -R17.reuse ;  /* 0x8000001100007221 */ /* 0x100fe20000000000 */
[--C-:B------:R-:W-:Y:S01]  /*1400*/  FADD R24, R24, -R17.reuse ;  /* 0x8000001118187221 */ /* 0x100fe20000000000 */
[----:B------:R-:W-:Y:S01]  /*1410*/  FMUL R27, R10, 1.4426950216293334961 ;  /* 0x3fb8aa3b0a1b7820 */ /* 0x000fe20000400000 */
[----:B------:R-:W-:Y:S01]  /*1420*/  FMUL R10, R25, 1.4426950216293334961 ;  /* 0x3fb8aa3b190a7820 */ /* 0x000fe20000400000 */
[----:B------:R-:W-:Y:S01]  /*1430*/  FMUL R11, R0, 1.4426950216293334961 ;  /* 0x3fb8aa3b000b7820 */ /* 0x000fe20000400000 */
[----:B------:R-:W-:Y:S01]  /*1440*/  FMUL R24, R24, 1.4426950216293334961 ;  /* 0x3fb8aa3b18187820 */ /* 0x000fe20000400000 */
[--C-:B------:R-:W-:Y:S01]  /*1450*/  FADD R26, R26, -R17.reuse ;  /* 0x800000111a1a7221 */ /* 0x100fe20000000000 */
[----:B------:R-:W-:Y:S01]  /*1460*/  FSETP.GEU.AND P5, PT, R27, -126, PT ;  /* 0xc2fc00001b00780b */ /* 0x000fe20003fae000 */
[--C-:B------:R-:W-:Y:S01]  /*1470*/  FADD R28, R28, -R17.reuse ;  /* 0x800000111c1c7221 */ /* 0x100fe20000000000 */
[----:B------:R-:W-:Y:S01]  /*1480*/  FSETP.GEU.AND P6, PT, R10, -126, PT ;  /* 0xc2fc00000a00780b */ /* 0x000fe20003fce000 */
[----:B------:R-:W-:Y:S01]  /*1490*/  FMUL R26, R26, 1.4426950216293334961 ;  /* 0x3fb8aa3b1a1a7820 */ /* 0x000fe20000400000 */
[----:B------:R-:W-:Y:S01]  /*14a0*/  FSETP.GEU.AND P3, PT, R11, -126, PT ;  /* 0xc2fc00000b00780b */ /* 0x000fe20003f6e000 */
[----:B------:R-:W-:Y:S01]  /*14b0*/  FMUL R28, R28, 1.4426950216293334961 ;  /* 0x3fb8aa3b1c1c7820 */ /* 0x000fe20000400000 */
[----:B------:R-:W-:Y:S06]  /*14c0*/  BAR.SYNC 0x0 ;  /* 0x0000000000007b1d */ /* 0x000fec0000000000 */
[----:B------:R-:W-:Y:S01]  /*14d0*/  FSETP.GEU.AND P4, PT, R24, -126, PT ;  /* 0xc2fc00001800780b */ /* 0x000fe20003f8e000 */
[----:B------:R-:W-:Y:S01]  /*14e0*/  @!P5 FMUL R27, R27, 0.5 ;  /* 0x3f0000001b1bd820 */ /* 0x000fe20000400000 */
[--C-:B------:R-:W-:Y:S01]  /*14f0*/  FADD R20, R20, -R17.reuse ;  /* 0x8000001114147221 */ /* 0x100fe20000000000 */
[----:B------:R-:W-:Y:S01]  /*1500*/  @!P6 FMUL R10, R10, 0.5 ;  /* 0x3f0000000a0ae820 */ /* 0x000fe20000400000 */
[----:B------:R-:W-:Y:S01]  /*1510*/  FADD R22, R22, -R17 ;  /* 0x8000001116167221 */ /* 0x000fe20000000000 */
[----:B------:R-:W0:Y:S01]  /*1520*/  MUFU.EX2 R0, R27 ;  /* 0x0000001b00007308 */ /* 0x000e220000000800 */
[----:B------:R-:W-:Y:S01]  /*1530*/  @!P3 FMUL R11, R11, 0.5 ;  /* 0x3f0000000b0bb820 */ /* 0x000fe20000400000 */
[----:B------:R-:W-:Y:S01]  /*1540*/  FMUL R20, R20, 1.4426950216293334961 ;  /* 0x3fb8aa3b14147820 */ /* 0x000fe20000400000 */
[----:B------:R-:W-:-:S05]  /*1550*/  FMUL R22, R22, 1.4426950216293334961 ;  /* 0x3fb8aa3b16167820 */ /* 0x000fca0000400000 */
[----:B------:R-:W1:Y:S01]  /*1560*/  MUFU.EX2 R10, R10 ;  /* 0x0000000a000a7308 */ /* 0x000e620000000800 */
[----:B------:R-:W-:-:S07]  /*1570*/  @!P4 FMUL R24, R24, 0.5 ;  /* 0x3f0000001818c820 */ /* 0x000fce0000400000 */
[----:B------:R-:W2:Y:S01]  /*1580*/  MUFU.EX2 R11, R11 ;  /* 0x0000000b000b7308 */ /* 0x000ea20000000800 */
[----:B0-----:R-:W-:Y:S01]  /*1590*/  @!P5 FMUL R0, R0, R0 ;  /* 0x000000000000d220 */ /* 0x001fe20000400000 */
[----:B------:R-:W-:-:S03]  /*15a0*/  FSETP.GEU.AND P5, PT, R26, -126, PT ;  /* 0xc2fc00001a00780b */ /* 0x000fc60003fae000 */
[----:B------:R-:W-:-:S03]  /*15b0*/  FADD R0, RZ, R0 ;  /* 0x00000000ff007221 */ /* 0x000fc60000000000 */
[----:B------:R-:W0:Y:S01]  /*15c0*/  MUFU.EX2 R24, R24 ;  /* 0x0000001800187308 */ /* 0x000e220000000800 */
[----:B-1----:R-:W-:Y:S01]  /*15d0*/  @!P6 FMUL R10, R10, R10 ;  /* 0x0000000a0a0ae220 */ /* 0x002fe20000400000 */
[----:B------:R-:W-:-:S03]  /*15e0*/  FSETP.GEU.AND P6, PT, R28, -126, PT ;  /* 0xc2fc00001c00780b */ /* 0x000fc60003fce000 */
[----:B------:R-:W-:Y:S02]  /*15f0*/  FADD R23, RZ, R10 ;  /* 0x0000000aff177221 */ /* 0x000fe40000000000 */
[----:B------:R-:W-:Y:S01]  /*1600*/  @!P5 FMUL R26, R26, 0.5 ;  /* 0x3f0000001a1ad820 */ /* 0x000fe20000400000 */
[----:B--2---:R-:W-:Y:S01]  /*1610*/  @!P3 FMUL R11, R11, R11 ;  /* 0x0000000b0b0bb220 */ /* 0x004fe20000400000 */
[----:B------:R-:W-:Y:S01]  /*1620*/  FSETP.GEU.AND P3, PT, R20, -126, PT ;  /* 0xc2fc00001400780b */ /* 0x000fe20003f6e000 */
[----:B------:R-:W-:Y:S02]  /*1630*/  FADD R10, R0, R23 ;  /* 0x00000017000a7221 */ /* 0x000fe40000000000 */
[----:B------:R-:W-:Y:S01]  /*1640*/  FADD R11, RZ, R11 ;  /* 0x0000000bff0b7221 */ /* 0x000fe20000000000 */
[----:B------:R-:W1:Y:S02]  /*1650*/  MUFU.EX2 R26, R26 ;  /* 0x0000001a001a7308 */ /* 0x000e640000000800 */
[----:B------:R-:W-:Y:S01]  /*1660*/  @!P6 FMUL R28, R28, 0.5 ;  /* 0x3f0000001c1ce820 */ /* 0x000fe20000400000 */
[----:B0-----:R-:W-:Y:S01]  /*1670*/  @!P4 FMUL R24, R24, R24 ;  /* 0x000000181818c220 */ /* 0x001fe20000400000 */
[----:B------:R-:W-:Y:S01]  /*1680*/  FSETP.GEU.AND P4, PT, R22, -126, PT ;  /* 0xc2fc00001600780b */ /* 0x000fe20003f8e000 */
[----:B------:R-:W-:-:S02]  /*1690*/  FADD R11, R11, R10 ;  /* 0x0000000a0b0b7221 */ /* 0x000fc40000000000 */
[----:B------:R-:W-:Y:S01]  /*16a0*/  FADD R24, RZ, R24 ;  /* 0x00000018ff187221 */ /* 0x000fe20000000000 */
[----:B------:R-:W0:Y:S01]  /*16b0*/  MUFU.EX2 R28, R28 ;  /* 0x0000001c001c7308 */ /* 0x000e220000000800 */
[----:B------:R-:W-:Y:S02]  /*16c0*/  @!P3 FMUL R20, R20, 0.5 ;  /* 0x3f0000001414b820 */ /* 0x000fe40000400000 */
[----:B------:R-:W-:-:S05]  /*16d0*/  FADD R11, R24, R11 ;  /* 0x0000000b180b7221 */ /* 0x000fca0000000000 */
[----:B------:R-:W2:Y:S01]  /*16e0*/  MUFU.EX2 R20, R20 ;  /* 0x0000001400147308 */ /* 0x000ea20000000800 */
[----:B------:R-:W-:Y:S01]  /*16f0*/  @!P4 FMUL R22, R22, 0.5 ;  /* 0x3f0000001616c820 */ /* 0x000fe20000400000 */
[----:B-1----:R-:W-:-:S04]  /*1700*/  @!P5 FMUL R26, R26, R26 ;  /* 0x0000001a1a1ad220 */ /* 0x002fc80000400000 */
[----:B------:R-:W-:Y:S02]  /*1710*/  FADD R26, RZ, R26 ;  /* 0x0000001aff1a7221 */ /* 0x000fe40000000000 */
[----:B------:R-:W1:Y:S01]  /*1720*/  MUFU.EX2 R0, R22 ;  /* 0x0000001600007308 */ /* 0x000e620000000800 */
[----:B0-----:R-:W-:Y:S01]  /*1730*/  @!P6 FMUL R28, R28, R28 ;  /* 0x0000001c1c1ce220 */ /* 0x001fe20000400000 */
[----:B------:R-:W-:-:S03]  /*1740*/  FADD R11, R26, R11 ;  /* 0x0000000b1a0b7221 */ /* 0x000fc60000000000 */
[----:B------:R-:W-:Y:S01]  /*1750*/  FADD R28, RZ, R28 ;  /* 0x0000001cff1c7221 */ /* 0x000fe20000000000 */
[----:B--2---:R-:W-:-:S03]  /*1760*/  @!P3 FMUL R20, R20, R20 ;  /* 0x000000141414b220 */ /* 0x004fc60000400000 */
[----:B------:R-:W-:Y:S01]  /*1770*/  FADD R11, R28, R11 ;  /* 0x0000000b1c0b7221 */ /* 0x000fe20000000000 */
[----:B------:R-:W-:Y:S01]  /*1780*/  FADD R20, RZ, R20 ;  /* 0x00000014ff147221 */ /* 0x000fe20000000000 */
[----:B-1----:R-:W-:-:S03]  /*1790*/  @!P4 FMUL R0, R0, R0 ;  /* 0x000000000000c220 */ /* 0x002fc60000400000 */
[----:B------:R-:W-:Y:S01]  /*17a0*/  FADD R11, R20, R11 ;  /* 0x0000000b140b7221 */ /* 0x000fe20000000000 */
[----:B------:R-:W-:-:S04]  /*17b0*/  FADD R0, RZ, R0 ;  /* 0x00000000ff007221 */ /* 0x000fc80000000000 */
[----:B------:R-:W-:-:S05]  /*17c0*/  FADD R0, R0, R11 ;  /* 0x0000000b00007221 */ /* 0x000fca0000000000 */
[----:B------:R-:W0:Y:S02]  /*17d0*/  SHFL.BFLY PT, R11, R0, 0x10, 0x1f ;  /* 0x0e001f00000b7f89 */ /* 0x000e2400000e0000 */
[----:B0-----:R-:W-:-:S05]  /*17e0*/  FADD R11, R0, R11 ;  /* 0x0000000b000b7221 */ /* 0x001fca0000000000 */
        /* <DEDUP_REMOVED lines=8> */
[----:B------:R-:W-:Y:S04]  /*1870*/  @!P2 STS [R19.X4], R24 ;  /* 0x000000181300a388 */ /* 0x000fe80000004800 */
[----:B------:R-:W-:Y:S06]  /*1880*/  BAR.SYNC 0x0 ;  /* 0x0000000000007b1d */ /* 0x000fec0000000000 */
[----:B------:R-:W0:Y:S04]  /*1890*/  @!P1 LDS R21, [R16.X4] ;  /* 0x0000000010159984 */ /* 0x000e280000004800 */
[----:B0-----:R-:W0:Y:S02]  /*18a0*/  SHFL.BFLY PT, R0, R21, 0x4, 0x1f ;  /* 0x0c801f0015007f89 */ /* 0x001e2400000e0000 */
[----:B0-----:R-:W-:-:S05]  /*18b0*/  FADD R0, R21, R0 ;  /* 0x0000000015007221 */ /* 0x001fca0000000000 */
[----:B------:R-:W0:Y:S02]  /*18c0*/  SHFL.BFLY PT, R11, R0, 0x2, 0x1f ;  /* 0x0c401f00000b7f89 */ /* 0x000e2400000e0000 */
[----:B0-----:R-:W-:-:S05]  /*18d0*/  FADD R22, R0, R11 ;  /* 0x0000000b00167221 */ /* 0x001fca0000000000 */
[----:B------:R-:W0:Y:S02]  /*18e0*/  SHFL.BFLY PT, R11, R22, 0x1, 0x1f ;  /* 0x0c201f00160b7f89 */ /* 0x000e2400000e0000 */
[----:B0-----:R-:W-:-:S05]  /*18f0*/  FADD R23, R22, R11 ;  /* 0x0000000b16177221 */ /* 0x001fca0000000000 */
[----:B------:R-:W-:Y:S04]  /*1900*/  @P0 STS [R16.X4], R23 ;  /* 0x0000001710000388 */ /* 0x000fe80000004800 */
[----:B------:R-:W-:Y:S06]  /*1910*/  BAR.SYNC 0x0 ;  /* 0x0000000000007b1d */ /* 0x000fec0000000000 */
[----:B------:R-:W2:Y:S01]  /*1920*/  LDG.E.EF.128 R8, [R8.64] ;  /* 0x0000000408087981 */ /* 0x000ea2000c0e1d00 */
[----:B------:R-:W-:Y:S01]  /*1930*/  BSSY B0, `(.L_x_24) ;  /* 0x0000026000007945 */ /* 0x000fe20003800000 */
[----:B--2---:R-:W-:-:S02]  /*1940*/  SHF.L.U32 R19, R8, 0x10, RZ ;  /* 0x0000001008137819 */ /* 0x004fc400000006ff */
[C---:B------:R-:W-:Y:S02]  /*1950*/  PRMT R0, R9.reuse, 0x7632, R0 ;  /* 0x0000763209007816 */ /* 0x040fe40000000000 */
[----:B------:R-:W-:Y:S01]  /*1960*/  SHF.L.U32 R21, R9, 0x10, RZ ;  /* 0x0000001009157819 */ /* 0x000fe200000006ff */
[----:B------:R-:W-:Y:S01]  /*1970*/  FMUL R24, R19, 0.0625 ;  /* 0x3d80000013187820 */ /* 0x000fe20000400000 */
[----:B------:R-:W-:Y:S02]  /*1980*/  PRMT R19, R8, 0x7632, R19 ;  /* 0x0000763208137816 */ /* 0x000fe40000000013 */
[----:B------:R-:W-:Y:S01]  /*1990*/  PRMT R20, R10, 0x7632, R20 ;  /* 0x000076320a147816 */ /* 0x000fe20000000014 */
[----:B------:R-:W-:Y:S01]  /*19a0*/  FMUL R24, R24, 0.019999999552965164185 ;  /* 0x3ca3d70a18187820 */ /* 0x000fe20000400000 */
[----:B------:R-:W-:Y:S01]  /*19b0*/  SHF.L.U32 R19, R19, 0x10, RZ ;  /* 0x0000001013137819 */ /* 0x000fe200000006ff */
[----:B------:R-:W-:Y:S01]  /*19c0*/  FMUL R21, R21, 0.0625 ;  /* 0x3d80000015157820 */ /* 0x000fe20000400000 */
[----:B------:R-:W-:Y:S01]  /*19d0*/  SHF.L.U32 R10, R10, 0x10, RZ ;  /* 0x000000100a0a7819 */ /* 0x000fe200000006ff */
[----:B------:R-:W-:Y:S01]  /*19e0*/  FADD.FTZ R22, |R24|, -RZ ;  /* 0x800000ff18167221 */ /* 0x000fe20000010200 */
[----:B------:R-:W-:Y:S01]  /*19f0*/  SHF.L.U32 R0, R0, 0x10, RZ ;  /* 0x0000001000007819 */ /* 0x000fe200000006ff */
[----:B------:R-:W-:Y:S01]  /*1a00*/  FMUL R19, R19, 0.0625 ;  /* 0x3d80000013137820 */ /* 0x000fe20000400000 */
[----:B------:R-:W-:Y:S01]  /*1a10*/  SHF.L.U32 R9, R20, 0x10, RZ ;  /* 0x0000001014097819 */ /* 0x000fe200000006ff */
[----:B------:R-:W-:Y:S01]  /*1a20*/  FMUL R8, R10, 0.0625 ;  /* 0x3d8000000a087820 */ /* 0x000fe20000400000 */
[----:B------:R-:W-:Y:S01]  /*1a30*/  FSETP.GE.AND P0, PT, R22, 0.60000002384185791016, PT ;  /* 0x3f19999a1600780b */ /* 0x000fe20003f06000 */
[----:B------:R-:W-:Y:S01]  /*1a40*/  FMUL R26, R0, 0.0625 ;  /* 0x3d800000001a7820 */ /* 0x000fe20000400000 */
[----:B------:R-:W-:Y:S01]  /*1a50*/  FMUL R27, R21, 0.019999999552965164185 ;  /* 0x3ca3d70a151b7820 */ /* 0x000fe20000400000 */
[----:B------:R-:W-:-:S10]  /*1a60*/  FMUL R25, R19, 0.019999999552965164185 ;  /* 0x3ca3d70a13197820 */ /* 0x000fd40000400000 */
        /* <DEDUP_REMOVED lines=11> */
.L_x_25:
[----:B------:R-:W-:Y:S01]  /*1b20*/  MOV R0, 0x3c80f082 ;  /* 0x3c80f08200007802 */ /* 0x000fe20000000f00 */
[----:B------:R-:W-:-:S04]  /*1b30*/  FMUL R19, R24, R24 ;  /* 0x0000001818137220 */ /* 0x000fc80000400000 */
[----:B------:R-:W-:-:S04]  /*1b40*/  FFMA.FTZ R0, R19, R0, -0.052303962409496307373 ;  /* 0xbd563cae13007423 */ /* 0x000fc80000010000 */
[----:B------:R-:W-:-:S04]  /*1b50*/  FFMA.FTZ R0, R19, R0, 0.1331529766321182251 ;  /* 0x3e08594113007423 */ /* 0x000fc80000010000 */
[----:B------:R-:W-:-:S04]  /*1b60*/  FFMA.FTZ R0, R19, R0, -0.33332768082618713379 ;  /* 0xbeaaa9ed13007423 */ /* 0x000fc80000010000 */
[----:B------:R-:W-:-:S04]  /*1b70*/  FFMA.FTZ R19, R19, R0, RZ ;  /* 0x0000000013137223 */ /* 0x000fc800000100ff */
[----:B------:R-:W-:-:S02]  /*1b80*/  FFMA.FTZ R24, R24, R19, R24 ;  /* 0x0000001318187223 */ /* 0x000fc40000010018 */
.L_x_26:
[----:B------:R-:W-:Y:S05]  /*1b90*/  BSYNC B0 ;  /* 0x0000000000007941 */ /* 0x000fea0003800000 */
.L_x_24:
        /* <DEDUP_REMOVED lines=17> */
.L_x_28:
[----:B------:R-:W-:Y:S01]  /*1cb0*/  MOV R0, 0x3c80f082 ;  /* 0x3c80f08200007802 */ /* 0x000fe20000000f00 */
[----:B------:R-:W-:-:S04]  /*1cc0*/  FMUL R19, R25, R25 ;  /* 0x0000001919137220 */ /* 0x000fc80000400000 */
[----:B------:R-:W-:-:S04]  /*1cd0*/  FFMA.FTZ R0, R19, R0, -0.052303962409496307373 ;  /* 0xbd563cae13007423 */ /* 0x000fc80000010000 */
[----:B------:R-:W-:-:S04]  /*1ce0*/  FFMA.FTZ R0, R19, R0, 0.1331529766321182251 ;  /* 0x3e08594113007423 */ /* 0x000fc80000010000 */
[----:B------:R-:W-:-:S04]  /*1cf0*/  FFMA.FTZ R0, R19, R0, -0.33332768082618713379 ;  /* 0xbeaaa9ed13007423 */ /* 0x000fc80000010000 */
[----:B------:R-:W-:-:S04]  /*1d00*/  FFMA.FTZ R0, R19, R0, RZ ;  /* 0x0000000013007223 */ /* 0x000fc800000100ff */
[----:B------:R-:W-:-:S02]  /*1d10*/  FFMA.FTZ R25, R25, R0, R25 ;  /* 0x0000000019197223 */ /* 0x000fc40000010019 */
.L_x_29:
[----:B------:R-:W-:Y:S05]  /*1d20*/  BSYNC B0 ;  /* 0x0000000000007941 */ /* 0x000fea0003800000 */
.L_x_27:
        /* <DEDUP_REMOVED lines=17> */
.L_x_31:
[----:B------:R-:W-:Y:S01]  /*1e40*/  MOV R0, 0x3c80f082 ;  /* 0x3c80f08200007802 */ /* 0x000fe20000000f00 */
[----:B------:R-:W-:-:S04]  /*1e50*/  FMUL R11, R27, R27 ;  /* 0x0000001b1b0b7220 */ /* 0x000fc80000400000 */
[----:B------:R-:W-:-:S04]  /*1e60*/  FFMA.FTZ R0, R11, R0, -0.052303962409496307373 ;  /* 0xbd563cae0b007423 */ /* 0x000fc80000010000 */
[----:B------:R-:W-:-:S04]  /*1e70*/  FFMA.FTZ R0, R11, R0, 0.1331529766321182251 ;  /* 0x3e0859410b007423 */ /* 0x000fc80000010000 */
[----:B------:R-:W-:-:S04]  /*1e80*/  FFMA.FTZ R0, R11, R0, -0.33332768082618713379 ;  /* 0xbeaaa9ed0b007423 */ /* 0x000fc80000010000 */
[----:B------:R-:W-:-:S04]  /*1e90*/  FFMA.FTZ R0, R11, R0, RZ ;  /* 0x000000000b007223 */ /* 0x000fc800000100ff */
[----:B------:R-:W-:-:S02]  /*1ea0*/  FFMA.FTZ R27, R27, R0, R27 ;  /* 0x000000001b1b7223 */ /* 0x000fc4000001001b */
.L_x_32:
[----:B------:R-:W-:Y:S05]  /*1eb0*/  BSYNC B0 ;  /* 0x0000000000007941 */ /* 0x000fea0003800000 */
.L_x_30:
[----:B------:R-:W-:Y:S01]  /*1ec0*/  FADD.FTZ R19, |R26|, -RZ ;  /* 0x800000ff1a137221 */ /* 0x000fe20000010200 */
[----:B------:R-:W-:Y:S01]  /*1ed0*/  BSSY B0, `(.L_x_33) ;  /* 0x0000016000007945 */ /* 0x000fe20003800000 */
[----:B------:R-:W-:Y:S01]  /*1ee0*/  FMUL R9, R9, 0.019999999552965164185 ;  /* 0x3ca3d70a09097820 */ /* 0x000fe20000400000 */
[----:B------:R-:W-:Y:S02]  /*1ef0*/  FMUL R10, R10, 0.0625 ;  /* 0x3d8000000a0a7820 */ /* 0x000fe40000400000 */
        /* <DEDUP_REMOVED lines=12> */
.L_x_34:
[----:B------:R-:W-:Y:S01]  /*1fc0*/  MOV R0, 0x3c80f082 ;  /* 0x3c80f08200007802 */ /* 0x000fe20000000f00 */
[----:B------:R-:W-:-:S04]  /*1fd0*/  FMUL R11, R26, R26 ;  /* 0x0000001a1a0b7220 */ /* 0x000fc80000400000 */
[----:B------:R-:W-:-:S04]  /*1fe0*/  FFMA.FTZ R0, R11, R0, -0.052303962409496307373 ;  /* 0xbd563cae0b007423 */ /* 0x000fc80000010000 */
[----:B------:R-:W-:-:S04]  /*1ff0*/  FFMA.FTZ R0, R11, R0, 0.1331529766321182251 ;  /* 0x3e0859410b007423 */ /* 0x000fc80000010000 */
[----:B------:R-:W-:-:S04]  /*2000*/  FFMA.FTZ R0, R11, R0, -0.33332768082618713379 ;  /* 0xbeaaa9ed0b007423 */ /* 0x000fc80000010000 */
[----:B------:R-:W-:-:S04]  /*2010*/  FFMA.FTZ R11, R11, R0, RZ ;  /* 0x000000000b0b7223 */ /* 0x000fc800000100ff */
[----:B------:R-:W-:-:S02]  /*2020*/  FFMA.FTZ R26, R26, R11, R26 ;  /* 0x0000000b1a1a7223 */ /* 0x000fc4000001001a */
.L_x_35:
[----:B------:R-:W-:Y:S05]  /*2030*/  BSYNC B0 ;  /* 0x0000000000007941 */ /* 0x000fea0003800000 */
.L_x_33:
[----:B------:R-:W-:Y:S01]  /*2040*/  FADD.FTZ R19, |R28|, -RZ ;  /* 0x800000ff1c137221 */ /* 0x000fe20000010200 */
[----:B------:R-:W-:Y:S04]  /*2050*/  BSSY B0, `(.L_x_36) ;  /* 0x0000014000007945 */ /* 0x000fe80003800000 */
        /* <DEDUP_REMOVED lines=12> */
.L_x_37:
[----:B------:R-:W-:Y:S01]  /*2120*/  MOV R0, 0x3c80f082 ;  /* 0x3c80f08200007802 */ /* 0x000fe20000000f00 */
[----:B------:R-:W-:-:S04]  /*2130*/  FMUL R11, R28, R28 ;  /* 0x0000001c1c0b7220 */ /* 0x000fc80000400000 */
[----:B------:R-:W-:-:S04]  /*2140*/  FFMA.FTZ R0, R11, R0, -0.052303962409496307373 ;  /* 0xbd563cae0b007423 */ /* 0x000fc80000010000 */
[----:B------:R-:W-:-:S04]  /*2150*/  FFMA.FTZ R0, R11, R0, 0.1331529766321182251 ;  /* 0x3e0859410b007423 */ /* 0x000fc80000010000 */
[----:B------:R-:W-:-:S04]  /*2160*/  FFMA.FTZ R0, R11, R0, -0.33332768082618713379 ;  /* 0xbeaaa9ed0b007423 */ /* 0x000fc80000010000 */
[----:B------:R-:W-:-:S04]  /*2170*/  FFMA.FTZ R11, R11, R0, RZ ;  /* 0x000000000b0b7223 */ /* 0x000fc800000100ff */
[----:B------:R-:W-:-:S02]  /*2180*/  FFMA.FTZ R28, R28, R11, R28 ;  /* 0x0000000b1c1c7223 */ /* 0x000fc4000001001c */
.L_x_38:
[----:B------:R-:W-:Y:S05]  /*2190*/  BSYNC B0 ;  /* 0x0000000000007941 */ /* 0x000fea0003800000 */
.L_x_36:
[----:B------:R-:W-:Y:S01]  /*21a0*/  FADD.FTZ R19, |R9|, -RZ ;  /* 0x800000ff09137221 */ /* 0x000fe20000010200 */
[----:B------:R-:W-:Y:S01]  /*21b0*/  BSSY B0, `(.L_x_39) ;  /* 0x0000015000007945 */ /* 0x000fe20003800000 */
[----:B------:R-:W-:-:S03]  /*21c0*/  FMUL R10, R10, 0.019999999552965164185 ;  /* 0x3ca3d70a0a0a7820 */ /* 0x000fc60000400000 */
        /* <DEDUP_REMOVED lines=12> */
.L_x_40:
[----:B------:R-:W-:Y:S01]  /*2290*/  MOV R0, 0x3c80f082 ;  /* 0x3c80f08200007802 */ /* 0x000fe20000000f00 */
[----:B------:R-:W-:-:S04]  /*22a0*/  FMUL R11, R9, R9 ;  /* 0x00000009090b7220 */ /* 0x000fc80000400000 */
[----:B------:R-:W-:-:S04]  /*22b0*/  FFMA.FTZ R0, R11, R0, -0.052303962409496307373 ;  /* 0xbd563cae0b007423 */ /* 0x000fc80000010000 */
[----:B------:R-:W-:-:S04]  /*22c0*/  FFMA.FTZ R0, R11, R0, 0.1331529766321182251 ;  /* 0x3e0859410b007423 */ /* 0x000fc80000010000 */
[----:B------:R-:W-:-:S04]  /*22d0*/  FFMA.FTZ R0, R11, R0, -0.33332768082618713379 ;  /* 0xbeaaa9ed0b007423 */ /* 0x000fc80000010000 */
[----:B------:R-:W-:-:S04]  /*22e0*/  FFMA.FTZ R0, R11, R0, RZ ;  /* 0x000000000b007223 */ /* 0x000fc800000100ff */
[----:B------:R-:W-:-:S02]  /*22f0*/  FFMA.FTZ R29, R9, R0, R9 ;  /* 0x00000000091d7223 */ /* 0x000fc40000010009 */
.L_x_41:
[----:B------:R-:W-:Y:S05]  /*2300*/  BSYNC B0 ;  /* 0x0000000000007941 */ /* 0x000fea0003800000 */
.L_x_39:
[----:B------:R-:W-:Y:S01]  /*2310*/  FADD.FTZ R11, |R10|, -RZ ;  /* 0x800000ff0a0b7221 */ /* 0x000fe20000010200 */
[----:B------:R-:W-:Y:S01]  /*2320*/  FMUL R8, R8, 0.0625 ;  /* 0x3d80000008087820 */ /* 0x000fe20000400000 */
[----:B------:R-:W-:Y:S03]  /*2330*/  BSSY B0, `(.L_x_42) ;  /* 0x0000015000007945 */ /* 0x000fe60003800000 */
[----:B------:R-:W-:Y:S01]  /*2340*/  FSETP.GE.AND P0, PT, R11, 0.60000002384185791016, PT ;  /* 0x3f19999a0b00780b */ /* 0x000fe20003f06000 */
[----:B------:R-:W-:-:S12]  /*2350*/  FMUL R31, R8, 0.019999999552965164185 ;  /* 0x3ca3d70a081f7820 */ /* 0x000fd80000400000 */
        /* <DEDUP_REMOVED lines=11> */
.L_x_43:
[----:B------:R-:W-:Y:S01]  /*2410*/  MOV R0, 0x3c80f082 ;  /* 0x3c80f08200007802 */ /* 0x000fe20000000f00 */
[----:B------:R-:W-:-:S04]  /*2420*/  FMUL R9, R10, R10 ;  /* 0x0000000a0a097220 */ /* 0x000fc80000400000 */
[----:B------:R-:W-:-:S04]  /*2430*/  FFMA.FTZ R0, R9, R0, -0.052303962409496307373 ;  /* 0xbd563cae09007423 */ /* 0x000fc80000010000 */
[----:B------:R-:W-:-:S04]  /*2440*/  FFMA.FTZ R0, R9, R0, 0.1331529766321182251 ;  /* 0x3e08594109007423 */ /* 0x000fc80000010000 */
[----:B------:R-:W-:-:S04]  /*2450*/  FFMA.FTZ R0, R9, R0, -0.33332768082618713379 ;  /* 0xbeaaa9ed09007423 */ /* 0x000fc80000010000 */
[----:B------:R-:W-:-:S04]  /*2460*/  FFMA.FTZ R9, R9, R0, RZ ;  /* 0x0000000009097223 */ /* 0x000fc800000100ff */
[----:B------:R-:W-:-:S02]  /*2470*/  FFMA.FTZ R30, R9, R10, R10 ;  /* 0x0000000a091e7223 */ /* 0x000fc4000001000a */
.L_x_44:
[----:B------:R-:W-:Y:S05]  /*2480*/  BSYNC B0 ;  /* 0x0000000000007941 */ /* 0x000fea0003800000 */
.L_x_42:
[----:B------:R-:W0:Y:S01]  /*2490*/  LDS R8, [RZ] ;  /* 0x00000000ff087984 */ /* 0x000e220000000800 */
[----:B------:R-:W-:Y:S01]  /*24a0*/  FADD.FTZ R16, |R31|, -RZ ;  /* 0x800000ff1f107221 */ /* 0x000fe20000010200 */
[----:B------:R-:W-:Y:S01]  /*24b0*/  BSSY B0, `(.L_x_45) ;  /* 0x0000015000007945 */ /* 0x000fe20003800000 */
[----:B------:R-:W-:-:S03]  /*24c0*/  SHF.R.S32.HI R9, RZ, 0x1f, R4 ;  /* 0x0000001fff097819 */ /* 0x000fc60000011404 */
[----:B------:R-:W-:-:S13]  /*24d0*/  FSETP.GE.AND P0, PT, R16, 0.60000002384185791016, PT ;  /* 0x3f19999a1000780b */ /* 0x000fda0003f06000 */
[----:B------:R-:W-:Y:S05]  /*24e0*/  @!P0 BRA `(.L_x_46) ;  /* 0x000000a000008947 */ /* 0x000fea0003800000 */
[C---:B------:R-:W-:Y:S01]  /*24f0*/  FMUL R0, R16.reuse, 2.8853900432586669922 ;  /* 0x4038aa3b10007820 */ /* 0x040fe20000400000 */
[----:B------:R-:W-:Y:S02]  /*2500*/  MOV R11, 0x3f800000 ;  /* 0x3f800000000b7802 */ /* 0x000fe40000000f00 */
[----:B------:R-:W-:-:S03]  /*2510*/  FSETP.GE.AND P0, PT, R16, 9.010913848876953125, PT ;  /* 0x41102cb41000780b */ /* 0x000fc60003f06000 */
[----:B------:R-:W1:Y:S02]  /*2520*/  MUFU.EX2 R0, R0 ;  /* 0x0000000000007308 */ /* 0x000e640000000800 */
[----:B-1----:R-:W-:-:S06]  /*2530*/  FADD R10, R0, 1 ;  /* 0x3f800000000a7421 */ /* 0x002fcc0000000000 */
[----:B------:R-:W1:Y:S02]  /*2540*/  MUFU.RCP R10, R10 ;  /* 0x0000000a000a7308 */ /* 0x000e640000001000 */
[----:B-1----:R-:W-:-:S05]  /*2550*/  FFMA.FTZ R11, R10, -2, R11 ;  /* 0xc00000000a0b7823 */ /* 0x002fca000001000b */
[----:B------:R-:W-:-:S04]  /*2560*/  FSEL R16, R11, 1, !P0 ;  /* 0x3f8000000b107808 */ /* 0x000fc80004000000 */
[----:B------:R-:W-:Y:S01]  /*2570*/  LOP3.LUT R31, R16, 0x80000000, R31, 0xf8, !PT ;  /* 0x80000000101f7812 */ /* 0x000fe200078ef81f */
[----:B------:R-:W-:Y:S05]  /*2580*/  BRA `(.L_x_47) ;  /* 0x0000007000007947 */ /* 0x000fea0003800000 */
.L_x_46:
[----:B------:R-:W-:Y:S01]  /*2590*/  MOV R0, 0x3c80f082 ;  /* 0x3c80f08200007802 */ /* 0x000fe20000000f00 */
[----:B------:R-:W-:-:S04]  /*25a0*/  FMUL R11, R31, R31 ;  /* 0x0000001f1f0b7220 */ /* 0x000fc80000400000 */
[----:B------:R-:W-:-:S04]  /*25b0*/  FFMA.FTZ R0, R11, R0, -0.052303962409496307373 ;  /* 0xbd563cae0b007423 */ /* 0x000fc80000010000 */
[----:B------:R-:W-:-:S04]  /*25c0*/  FFMA.FTZ R0, R11, R0, 0.1331529766321182251 ;  /* 0x3e0859410b007423 */ /* 0x000fc80000010000 */
[----:B------:R-:W-:-:S04]  /*25d0*/  FFMA.FTZ R0, R11, R0, -0.33332768082618713379 ;  /* 0xbeaaa9ed0b007423 */ /* 0x000fc80000010000 */
[----:B------:R-:W-:-:S04]  /*25e0*/  FFMA.FTZ R0, R11, R0, RZ ;  /* 0x000000000b007223 */ /* 0x000fc800000100ff */
[----:B------:R-:W-:-:S02]  /*25f0*/  FFMA.FTZ R31, R0, R31, R31 ;  /* 0x0000001f001f7223 */ /* 0x000fc4000001001f */
.L_x_47:
[----:B------:R-:W-:Y:S05]  /*2600*/  BSYNC B0 ;  /* 0x0000000000007941 */ /* 0x000fea0003800000 */
.L_x_45:
[----:B------:R-:W-:Y:S01]  /*2610*/  FFMA R0, R24, 50, R5 ;  /* 0x4248000018007823 */ /* 0x000fe20000000005 */
[----:B------:R-:W-:Y:S01]  /*2620*/  FFMA R6, R25, 50, R6 ;  /* 0x4248000019067823 */ /* 0x000fe20000000006 */
[----:B------:R-:W-:Y:S01]  /*2630*/  FFMA R12, R27, 50, R12 ;  /* 0x424800001b0c7823 */ /* 0x000fe2000000000c */
[----:B------:R-:W-:Y:S01]  /*2640*/  FFMA R14, R29, 50, R14 ;  /* 0x424800001d0e7823 */ /* 0x000fe2000000000e */
[C---:B------:R-:W-:Y:S01]  /*2650*/  FADD R0, -R17.reuse, R0 ;  /* 0x0000000011007221 */ /* 0x040fe20000000100 */
[C---:B------:R-:W-:Y:S01]  /*2660*/  FADD R6, -R17.reuse, R6 ;  /* 0x0000000611067221 */ /* 0x040fe20000000100 */
[----:B------:R-:W-:Y:S01]  /*2670*/  FADD R12, -R17, R12 ;  /* 0x0000000c110c7221 */ /* 0x000fe20000000100 */
[----:B------:R-:W-:Y:S01]  /*2680*/  FFMA R18, R31, 50, R18 ;  /* 0x424800001f127823 */ /* 0x000fe20000000012 */
[----:B------:R-:W-:Y:S01]  /*2690*/  FMUL R5, R0, 1.4426950216293334961 ;  /* 0x3fb8aa3b00057820 */ /* 0x000fe20000400000 */
[----:B------:R-:W-:Y:S01]  /*26a0*/  FMUL R10, R6, 1.4426950216293334961 ;  /* 0x3fb8aa3b060a7820 */ /* 0x000fe20000400000 */
[----:B------:R-:W-:Y:S01]  /*26b0*/  FMUL R12, R12, 1.4426950216293334961 ;  /* 0x3fb8aa3b0c0c7820 */ /* 0x000fe20000400000 */
[----:B------:R-:W-:Y:S01]  /*26c0*/  FFMA R0, R26, 50, R7 ;  /* 0x424800001a007823 */ /* 0x000fe20000000007 */
[----:B------:R-:W-:Y:S01]  /*26d0*/  FADD R14, -R17, R14 ;  /* 0x0000000e110e7221 */ /* 0x000fe20000000100 */
[----:B------:R-:W-:Y:S01]  /*26e0*/  FSETP.GEU.AND P5, PT, R5, -126, PT ;  /* 0xc2fc00000500780b */ /* 0x000fe20003fae000 */
[C---:B------:R-:W-:Y:S01]  /*26f0*/  FADD R18, -R17.reuse, R18 ;  /* 0x0000001211127221 */ /* 0x040fe20000000100 */
[----:B------:R-:W-:Y:S01]  /*2700*/  FSETP.GEU.AND P6, PT, R10, -126, PT ;  /* 0xc2fc00000a00780b */ /* 0x000fe20003fce000 */
[C---:B------:R-:W-:Y:S01]  /*2710*/  FADD R6, -R17.reuse, R0 ;  /* 0x0000000011067221 */ /* 0x040fe20000000100 */
[----:B------:R-:W-:Y:S01]  /*2720*/  FSETP.GEU.AND P0, PT, R12, -126, PT ;  /* 0xc2fc00000c00780b */ /* 0x000fe20003f0e000 */
[----:B------:R-:W-:Y:S01]  /*2730*/  FFMA R0, R28, 50, R13 ;  /* 0x424800001c007823 */ /* 0x000fe2000000000d */
[----:B------:R-:W-:Y:S01]  /*2740*/  FMUL R14, R14, 1.4426950216293334961 ;  /* 0x3fb8aa3b0e0e7820 */ /* 0x000fe20000400000 */
[----:B------:R-:W-:Y:S01]  /*2750*/  FMUL R11, R6, 1.4426950216293334961 ;  /* 0x3fb8aa3b060b7820 */ /* 0x000fe20000400000 */
[----:B------:R-:W-:Y:S01]  /*2760*/  FMUL R18, R18, 1.4426950216293334961 ;  /* 0x3fb8aa3b12127820 */ /* 0x000fe20000400000 */
[----:B------:R-:W-:Y:S01]  /*2770*/  FADD R7, -R17, R0 ;  /* 0x0000000011077221 */ /* 0x000fe20000000100 */
[----:B------:R-:W-:Y:S01]  /*2780*/  FFMA R0, R30, 50, R15 ;  /* 0x424800001e007823 */ /* 0x000fe2000000000f */
[----:B------:R-:W-:-:S02]  /*2790*/  FSETP.GEU.AND P3, PT, R14, -126, PT ;  /* 0xc2fc00000e00780b */ /* 0x000fc40003f6e000 */
[----:B------:R-:W-:Y:S01]  /*27a0*/  @!P5 FMUL R5, R5, 0.5 ;  /* 0x3f0000000505d820 */ /* 0x000fe20000400000 */
[----:B------:R-:W-:Y:S01]  /*27b0*/  FADD R0, -R17, R0 ;  /* 0x0000000011007221 */ /* 0x000fe20000000100 */
[----:B------:R-:W-:Y:S01]  /*27c0*/  @!P6 FMUL R10, R10, 0.5 ;  /* 0x3f0000000a0ae820 */ /* 0x000fe20000400000 */
[----:B------:R-:W-:Y:S01]  /*27d0*/  FMUL R13, R7, 1.4426950216293334961 ;  /* 0x3fb8aa3b070d7820 */ /* 0x000fe20000400000 */
[----:B------:R-:W-:Y:S01]  /*27e0*/  @!P0 FMUL R12, R12, 0.5 ;  /* 0x3f0000000c0c8820 */ /* 0x000fe20000400000 */
[----:B------:R-:W-:Y:S01]  /*27f0*/  FSETP.GEU.AND P1, PT, R11, -126, PT ;  /* 0xc2fc00000b00780b */ /* 0x000fe20003f2e000 */
[----:B------:R-:W1:Y:S01]  /*2800*/  MUFU.EX2 R5, R5 ;  /* 0x0000000500057308 */ /* 0x000e620000000800 */
[----:B------:R-:W-:Y:S02]  /*2810*/  SHF.L.U64.HI R34, R4, 0x1, R9 ;  /* 0x0000000104227819 */ /* 0x000fe40000010209 */
[----:B------:R-:W-:Y:S02]  /*2820*/  FSETP.GEU.AND P2, PT, R13, -126, PT ;  /* 0xc2fc00000d00780b */ /* 0x000fe40003f4e000 */
[----:B------:R-:W-:Y:S01]  /*2830*/  @!P3 FMUL R14, R14, 0.5 ;  /* 0x3f0000000e0eb820 */ /* 0x000fe20000400000 */
[----:B------:R-:W-:-:S02]  /*2840*/  SHF.L.U32 R16, R3, 0x5, RZ ;  /* 0x0000000503107819 */ /* 0x000fc400000006ff */
[----:B------:R2:W3:Y:S01]  /*2850*/  MUFU.EX2 R6, R10 ;  /* 0x0000000a00067308 */ /* 0x0004e20000000800 */
[----:B------:R-:W-:Y:S02]  /*2860*/  SHF.L.U32 R35, R3, 0x2, RZ ;  /* 0x0000000203237819 */ /* 0x000fe400000006ff */
[----:B------:R-:W-:Y:S01]  /*2870*/  F2FP.BF16.PACK_AB R24, R25, R24 ;  /* 0x000000181918723e */ /* 0x000fe200000010ff */
[----:B------:R-:W-:Y:S01]  /*2880*/  @!P1 FMUL R11, R11, 0.5 ;  /* 0x3f0000000b0b9820 */ /* 0x000fe20000400000 */
[----:B------:R-:W-:Y:S02]  /*2890*/  F2FP.BF16.PACK_AB R25, R26, R27 ;  /* 0x0000001b1a19723e */ /* 0x000fe400000010ff */
[----:B------:R-:W-:Y:S01]  /*28a0*/  F2FP.BF16.PACK_AB R26, R29, R28 ;  /* 0x0000001c1d1a723e */ /* 0x000fe200000010ff */
[----:B------:R-:W4:Y:S01]  /*28b0*/  MUFU.EX2 R7, R12 ;  /* 0x0000000c00077308 */ /* 0x000f220000000800 */
[----:B--2---:R-:W-:Y:S01]  /*28c0*/  FMUL R10, R0, 1.4426950216293334961 ;  /* 0x3fb8aa3b000a7820 */ /* 0x004fe20000400000 */
[----:B-1----:R-:W-:Y:S01]  /*28d0*/  @!P5 FMUL R5, R5, R5 ;  /* 0x000000050505d220 */ /* 0x002fe20000400000 */
[----:B------:R-:W-:Y:S01]  /*28e0*/  FSETP.GEU.AND P5, PT, R18, -126, PT ;  /* 0xc2fc00001200780b */ /* 0x000fe20003fae000 */
[----:B------:R-:W-:Y:S01]  /*28f0*/  @!P2 FMUL R13, R13, 0.5 ;  /* 0x3f0000000d0da820 */ /* 0x000fe20000400000 */
[----:B------:R-:W-:-:S02]  /*2900*/  SHF.L.U32 R0, R4, 0x1, RZ ;  /* 0x0000000104007819 */ /* 0x000fc400000006ff */
[----:B------:R-:W-:Y:S01]  /*2910*/  FSETP.GEU.AND P4, PT, R10, -126, PT ;  /* 0xc2fc00000a00780b */ /* 0x000fe20003f8e000 */
[----:B---3--:R-:W-:Y:S01]  /*2920*/  @!P6 FMUL R6, R6, R6 ;  /* 0x000000060606e220 */ /* 0x008fe20000400000 */
[C---:B0-----:R-:W-:Y:S01]  /*2930*/  FSETP.GT.AND P6, PT, |R8|.reuse, 8.50705917302346158658e+37, PT ;  /* 0x7e8000000800780b */ /* 0x041fe20003fc4200 */
[----:B------:R-:W0:Y:S01]  /*2940*/  MUFU.EX2 R11, R11 ;  /* 0x0000000b000b7308 */ /* 0x000e220000000800 */
[----:B------:R-:W-:Y:S01]  /*2950*/  F2FP.BF16.PACK_AB R27, R31, R30 ;  /* 0x0000001e1f1b723e */ /* 0x000fe200000010ff */
[----:B----4-:R-:W-:Y:S01]  /*2960*/  @!P0 FMUL R7, R7, R7 ;  /* 0x0000000707078220 */ /* 0x010fe20000400000 */
[----:B------:R-:W-:-:S03]  /*2970*/  FSETP.GEU.AND P0, PT, |R8|, 1.175494350822287508e-38, PT ;  /* 0x008000000800780b */ /* 0x000fc60003f0e200 */
[----:B------:R-:W-:Y:S02]  /*2980*/  @!P5 FMUL R18, R18, 0.5 ;  /* 0x3f0000001212d820 */ /* 0x000fe40000400000 */
[----:B------:R-:W1:Y:S02]  /*2990*/  MUFU.EX2 R13, R13 ;  /* 0x0000000d000d7308 */ /* 0x000e640000000800 */
[----:B------:R-:W-:Y:S02]  /*29a0*/  @!P4 FMUL R10, R10, 0.5 ;  /* 0x3f0000000a0ac820 */ /* 0x000fe40000400000 */
[----:B------:R-:W-:Y:S01]  /*29b0*/  @P6 FMUL R8, R8, 0.25 ;  /* 0x3e80000008086820 */ /* 0x000fe20000400000 */
[----:B------:R-:W-:Y:S01]  /*29c0*/  @P6 FMUL R5, R5, 0.25 ;  /* 0x3e80000005056820 */ /* 0x000fe20000400000 */
[----:B------:R-:W-:Y:S01]  /*29d0*/  @P6 FMUL R6, R6, 0.25 ;  /* 0x3e80000006066820 */ /* 0x000fe20000400000 */
[----:B------:R-:W-:Y:S01]  /*29e0*/  @P6 FMUL R7, R7, 0.25 ;  /* 0x3e80000007076820 */ /* 0x000fe20000400000 */
[----:B0-----:R-:W-:Y:S01]  /*29f0*/  @!P1 FMUL R11, R11, R11 ;  /* 0x0000000b0b0b9220 */ /* 0x001fe20000400000 */
[----:B------:R-:W0:Y:S01]  /*2a00*/  MUFU.EX2 R14, R14 ;  /* 0x0000000e000e7308 */ /* 0x000e220000000800 */
[----:B------:R-:W-:Y:S01]  /*2a10*/  IADD3 R32, P1, R0, c[0x0][0x168], RZ ;  /* 0x00005a0000207a10 */ /* 0x000fe20007f3e0ff */
[----:B------:R-:W-:Y:S01]  /*2a20*/  @!P0 FMUL R8, R8, 16777216 ;  /* 0x4b80000008088820 */ /* 0x000fe20000400000 */
[----:B------:R-:W-:Y:S01]  /*2a30*/  @P6 FMUL R11, R11, 0.25 ;  /* 0x3e8000000b0b6820 */ /* 0x000fe20000400000 */
[----:B------:R-:W-:Y:S01]  /*2a40*/  @!P0 FMUL R5, R5, 16777216 ;  /* 0x4b80000005058820 */ /* 0x000fe20000400000 */
[----:B------:R-:W-:Y:S01]  /*2a50*/  @!P0 FMUL R6, R6, 16777216 ;  /* 0x4b80000006068820 */ /* 0x000fe20000400000 */
[----:B------:R-:W-:-:S02]  /*2a60*/  @!P0 FMUL R7, R7, 16777216 ;  /* 0x4b80000007078820 */ /* 0x000fc40000400000 */
[----:B------:R-:W2:Y:S01]  /*2a70*/  MUFU.EX2 R10, R10 ;  /* 0x0000000a000a7308 */ /* 0x000ea20000000800 */
[----:B-1----:R-:W-:Y:S01]  /*2a80*/  @!P2 FMUL R13, R13, R13 ;  /* 0x0000000d0d0da220 */ /* 0x002fe20000400000 */
[----:B------:R-:W-:Y:S01]  /*2a90*/  @!P0 FMUL R11, R11, 16777216 ;  /* 0x4b8000000b0b8820 */ /* 0x000fe20000400000 */
[----:B------:R-:W-:Y:S02]  /*2aa0*/  IADD3.X R33, R34, c[0x0][0x16c], RZ, P1, !PT ;  /* 0x00005b0022217a10 */ /* 0x000fe40000ffe4ff */
[----:B------:R-:W-:-:S03]  /*2ab0*/  @P6 FMUL R13, R13, 0.25 ;  /* 0x3e8000000d0d6820 */ /* 0x000fc60000400000 */
[----:B------:R-:W1:Y:S01]  /*2ac0*/  MUFU.EX2 R18, R18 ;  /* 0x0000001200127308 */ /* 0x000e620000000800 */
[----:B0-----:R-:W-:Y:S01]  /*2ad0*/  @!P3 FMUL R14, R14, R14 ;  /* 0x0000000e0e0eb220 */ /* 0x001fe20000400000 */
[----:B------:R-:W-:-:S03]  /*2ae0*/  @!P0 FMUL R13, R13, 16777216 ;  /* 0x4b8000000d0d8820 */ /* 0x000fc60000400000 */
[----:B------:R-:W-:-:S03]  /*2af0*/  @P6 FMUL R14, R14, 0.25 ;  /* 0x3e8000000e0e6820 */ /* 0x000fc60000400000 */
[----:B------:R-:W0:Y:S01]  /*2b00*/  MUFU.RCP R12, R8 ;  /* 0x00000008000c7308 */ /* 0x000e220000001000 */
[----:B--2---:R-:W-:Y:S01]  /*2b10*/  @!P4 FMUL R10, R10, R10 ;  /* 0x0000000a0a0ac220 */ /* 0x004fe20000400000 */
[----:B------:R-:W-:-:S03]  /*2b20*/  @!P0 FMUL R14, R14, 16777216 ;  /* 0x4b8000000e0e8820 */ /* 0x000fc60000400000 */
[----:B------:R-:W-:Y:S01]  /*2b30*/  @P6 FMUL R10, R10, 0.25 ;  /* 0x3e8000000a0a6820 */ /* 0x000fe20000400000 */
[----:B-1----:R-:W-:-:S03]  /*2b40*/  @!P5 FMUL R18, R18, R18 ;  /* 0x000000121212d220 */ /* 0x002fc60000400000 */
[----:B------:R-:W-:Y:S01]  /*2b50*/  @!P0 FMUL R10, R10, 16777216 ;  /* 0x4b8000000a0a8820 */ /* 0x000fe20000400000 */
[----:B------:R-:W-:-:S04]  /*2b60*/  @P6 FMUL R18, R18, 0.25 ;  /* 0x3e80000012126820 */ /* 0x000fc80000400000 */
[----:B------:R-:W-:Y:S01]  /*2b70*/  @!P0 FMUL R18, R18, 16777216 ;  /* 0x4b80000012128820 */ /* 0x000fe20000400000 */
[C---:B0-----:R-:W-:Y:S01]  /*2b80*/  FMUL R4, R12.reuse, R5 ;  /* 0x000000050c047220 */ /* 0x041fe20000400000 */
[C---:B------:R-:W-:Y:S01]  /*2b90*/  FMUL R5, R12.reuse, R6 ;  /* 0x000000060c057220 */ /* 0x040fe20000400000 */
[C---:B------:R-:W-:Y:S01]  /*2ba0*/  FMUL R6, R12.reuse, R7 ;  /* 0x000000070c067220 */ /* 0x040fe20000400000 */
[C---:B------:R-:W-:Y:S01]  /*2bb0*/  FMUL R7, R12.reuse, R11 ;  /* 0x0000000b0c077220 */ /* 0x040fe20000400000 */
[C---:B------:R-:W-:Y:S01]  /*2bc0*/  FMUL R8, R12.reuse, R13 ;  /* 0x0000000d0c087220 */ /* 0x040fe20000400000 */
[C---:B------:R-:W-:Y:S01]  /*2bd0*/  FMUL R9, R12.reuse, R14 ;  /* 0x0000000e0c097220 */ /* 0x040fe20000400000 */
[C---:B------:R-:W-:Y:S01]  /*2be0*/  FMUL R10, R12.reuse, R10 ;  /* 0x0000000a0c0a7220 */ /* 0x040fe20000400000 */
[----:B------:R-:W-:Y:S01]  /*2bf0*/  FMUL R11, R12, R18 ;  /* 0x000000120c0b7220 */ /* 0x000fe20000400000 */
[----:B------:R-:W-:Y:S02]  /*2c00*/  F2FP.BF16.PACK_AB R12, R5, R4 ;  /* 0x00000004050c723e */ /* 0x000fe400000010ff */
[----:B------:R-:W-:-:S02]  /*2c10*/  F2FP.BF16.PACK_AB R13, R7, R6 ;  /* 0x00000006070d723e */ /* 0x000fc400000010ff */
[----:B------:R-:W-:Y:S02]  /*2c20*/  F2FP.BF16.PACK_AB R14, R9, R8 ;  /* 0x00000008090e723e */ /* 0x000fe400000010ff */
[----:B------:R-:W-:Y:S02]  /*2c30*/  F2FP.BF16.PACK_AB R15, R11, R10 ;  /* 0x0000000a0b0f723e */ /* 0x000fe400000010ff */
[----:B------:R-:W-:-:S03]  /*2c40*/  IADD3 R37, P0, R2, R35, RZ ;  /* 0x0000002302257210 */ /* 0x000fc60007f1e0ff */
[----:B------:R-:W-:Y:S04]  /*2c50*/  STG.E.128 [R32.64], R12 ;  /* 0x0000000c20007986 */ /* 0x000fe8000c101d04 */
[----:B------:R-:W-:Y:S06]  /*2c60*/  BAR.SYNC 0x0 ;  /* 0x0000000000007b1d */ /* 0x000fec0000000000 */
[----:B------:R-:W-:Y:S04]  /*2c70*/  STS.128 [R16+0x10], R8 ;  /* 0x0000100810007388 */ /* 0x000fe80000000c00 */
[----:B------:R-:W-:Y:S04]  /*2c80*/  STS.128 [R16], R4 ;  /* 0x0000000410007388 */ /* 0x000fe80000000c00 */
[----:B------:R-:W-:Y:S06]  /*2c90*/  BAR.SYNC 0x0 ;  /* 0x0000000000007b1d */ /* 0x000fec0000000000 */
[----:B------:R-:W0:Y:S01]  /*2ca0*/  LDS.128 R16, [R3.X16] ;  /* 0x0000000003107984 */ /* 0x000e22000000cc00 */
[----:B------:R-:W-:-:S03]  /*2cb0*/  MOV R13, 0x4 ;  /* 0x00000004000d7802 */ /* 0x000fc60000000f00 */
[----:B------:R-:W1:Y:S01]  /*2cc0*/  LDS.128 R20, [R3.X16+0x1000] ;  /* 0x0010000003147984 */ /* 0x000e62000000cc00 */
[C---:B------:R-:W-:Y:S02]  /*2cd0*/  LEA.HI.X.SX32 R4, R2.reuse, RZ, 0x1, P0 ;  /* 0x000000ff02047211 */ /* 0x040fe400000f0eff */
[C---:B------:R-:W-:Y:S02]  /*2ce0*/  LEA R36, P0, R37.reuse, c[0x0][0x170], 0x2 ;  /* 0x00005c0025247a11 */ /* 0x040fe400078010ff */
[----:B------:R-:W-:Y:S02]  /*2cf0*/  IADD3 R2, R2, R35, RZ ;  /* 0x0000002302027210 */ /* 0x000fe40007ffe0ff */
[----:B------:R-:W-:Y:S02]  /*2d00*/  LEA.HI.X R37, R37, c[0x0][0x174], R4, 0x2, P0 ;  /* 0x00005d0025257a11 */ /* 0x000fe400000f1404 */
[----:B------:R-:W-:Y:S01]  /*2d10*/  IADD3 R6, P0, R0, c[0x0][0x178], RZ ;  /* 0x00005e0000067a10 */ /* 0x000fe20007f1e0ff */
[----:B------:R-:W-:-:S03]  /*2d20*/  IMAD.WIDE R4, R2, R13, c[0x0][0x170] ;  /* 0x00005c0002047625 */ /* 0x000fc600078e020d */
[----:B------:R-:W-:Y:S02]  /*2d30*/  IADD3.X R7, R34, c[0x0][0x17c], RZ, P0, !PT ;  /* 0x00005f0022077a10 */ /* 0x000fe400007fe4ff */
[----:B0-----:R-:W-:Y:S04]  /*2d40*/  STG.E.128 [R4.64], R16 ;  /* 0x0000001004007986 */ /* 0x001fe8000c101d04 */
[----:B-1----:R-:W-:Y:S04]  /*2d50*/  STG.E.128 [R36.64+0x1000], R20 ;  /* 0x0010001424007986 */ /* 0x002fe8000c101d04 */
[----:B------:R-:W-:Y:S01]  /*2d60*/  STG.E.128 [R6.64], R24 ;  /* 0x0000001806007986 */ /* 0x000fe2000c101d04 */
[----:B------:R-:W-:Y:S05]  /*2d70*/  EXIT ;  /* 0x000000000000794d */ /* 0x000fea0003800000 */
.L_x_48:
[----:B------:R-:W-:-:S00]  /*2d80*/  BRA `(.L_x_48) ;  /* 0xfffffff000007947 */ /* 0x000fc0000383ffff */
[----:B------:R-:W-:-:S00]  /*2d90*/  NOP ;  /* 0x0000000000007918 */ /* 0x000fc00000000000 */
        /* <DEDUP_REMOVED lines=14> */
.L_x_49:


//--------------------- .nv.global.init           --------------------------
	.section	.nv.global.init,"aw",@progbits
.nv.global.init:
	.type		_$_str,@object
	.size		_$_str,(.L_0 - _$_str)
_$_str:
        /*0000*/ 	.byte	0x5f, 0x5f, 0x43, 0x55, 0x44, 0x41, 0x5f, 0x46, 0x54, 0x5a, 0x00
.L_0:


//--------------------- .nv.shared.triton__0d1d2d3d4de5de --------------------------
	.section	.nv.shared.triton__0d1d2d3d4de5de,"aw",@nobits
	.align	16
